	.target	sm_90a

	.elftype	@"ET_EXEC"


//--------------------- .note.nv.tkinfo           --------------------------
	.section	.note.nv.tkinfo,"",@"SHT_NOTE"
	.sectionflags	@"SHF_NOTE_NV_TKINFO"
	.tkinfo
        /*0018*/ 	.word	0x00000002
        /*0030*/ 	.string	""
        /*0030*/ 	.string	"ptxas"
        /*0030*/ 	.string	"Cuda compilation tools, release 13.0, V13.0.88"
        /*0030*/ 	.string	"Build cuda_13.0.r13.0/compiler.36424714_0"
        /*0030*/ 	.string	"-arch sm_90a -m 64 "



//--------------------- .note.nv.cuinfo           --------------------------
	.section	.note.nv.cuinfo,"",@"SHT_NOTE"
	.sectionflags	@"SHF_NOTE_NV_CUINFO"
        /*0018*/ 	.short	0x0002
        /*001a*/ 	.short	0x005a
        /*001c*/ 	.short	0x0082
	.zero		2


//--------------------- .nv.info                  --------------------------
	.section	.nv.info,"",@"SHT_CUDA_INFO"
	.align	4


	//----- nvinfo : EIATTR_REGCOUNT
	.align		4
        /*0000*/ 	.byte	0x04, 0x2f
        /*0002*/ 	.short	(.L_15 - .L_14)
	.align		4
.L_14:
        /*0004*/ 	.word	index@(_ZN7cutlass13device_kernelINS_4gemm6kernel13GemmUniversalIN4cute5tupleIJiiiiEEENS1_10collective13CollectiveMmaINS1_34MainloopSm90TmaGmmaWarpSpecializedILi7ENS5_IJNS4_1CILi2EEENSA_ILi1EEESC_EEENS1_32KernelTmaWarpSpecializedPingpongEEENS5_IJNSA_ILi64EEENSA_ILi192EEESG_EEENS_6half_tENS5_IJlSC_lEEESJ_SK_NS4_8TiledMMAINS4_8MMA_AtomIJNS4_4SM904GMMA26MMA_64x192x16_F32F16F16_SSILNSO_5MajorE0ELSQ_0ELNSO_7ScaleInE1ELSR_1EEEEEENS4_6LayoutINS5_IJSC_SC_SC_EEENS5_IJNSA_ILi0EEESW_SW_EEEEENS5_IJNS4_10UnderscoreESZ_SZ_EEEEENS4_13SM90_TMA_LOADENS4_14ComposedLayoutINS4_7SwizzleILi3ELi4ELi3EEENS4_18smem_ptr_flag_bitsILi16EEENSU_INS5_IJNSA_ILi8EEESG_EEENS5_IJSG_SC_EEEEEEEvNS4_8identityENS4_23SM90_TMA_LOAD_MULTICASTES1C_vS1D_EENS_8epilogue10collective6detail29Sm90TmaWarpSpecializedAdapterINS1H_15DefaultEpilogueISJ_SK_SK_NS1G_6thread17LinearCombinationISJ_Li1EffLNS1L_9ScaleType4KindE0ELNS_15FloatRoundStyleE2ESJ_EENS1_15EpilogueDefaultEEEEEvvEEEEvNT_6ParamsE)
        /*0008*/ 	.word	0x000000a8


	//----- nvinfo : EIATTR_FRAME_SIZE
	.align		4
.L_15:
        /*000c*/ 	.byte	0x04, 0x11
        /*000e*/ 	.short	(.L_17 - .L_16)
	.align		4
.L_16:
        /*0010*/ 	.word	index@(_ZN7cutlass13device_kernelINS_4gemm6kernel13GemmUniversalIN4cute5tupleIJiiiiEEENS1_10collective13CollectiveMmaINS1_34MainloopSm90TmaGmmaWarpSpecializedILi7ENS5_IJNS4_1CILi2EEENSA_ILi1EEESC_EEENS1_32KernelTmaWarpSpecializedPingpongEEENS5_IJNSA_ILi64EEENSA_ILi192EEESG_EEENS_6half_tENS5_IJlSC_lEEESJ_SK_NS4_8TiledMMAINS4_8MMA_AtomIJNS4_4SM904GMMA26MMA_64x192x16_F32F16F16_SSILNSO_5MajorE0ELSQ_0ELNSO_7ScaleInE1ELSR_1EEEEEENS4_6LayoutINS5_IJSC_SC_SC_EEENS5_IJNSA_ILi0EEESW_SW_EEEEENS5_IJNS4_10UnderscoreESZ_SZ_EEEEENS4_13SM90_TMA_LOADENS4_14ComposedLayoutINS4_7SwizzleILi3ELi4ELi3EEENS4_18smem_ptr_flag_bitsILi16EEENSU_INS5_IJNSA_ILi8EEESG_EEENS5_IJSG_SC_EEEEEEEvNS4_8identityENS4_23SM90_TMA_LOAD_MULTICASTES1C_vS1D_EENS_8epilogue10collective6detail29Sm90TmaWarpSpecializedAdapterINS1H_15DefaultEpilogueISJ_SK_SK_NS1G_6thread17LinearCombinationISJ_Li1EffLNS1L_9ScaleType4KindE0ELNS_15FloatRoundStyleE2ESJ_EENS1_15EpilogueDefaultEEEEEvvEEEEvNT_6ParamsE)
        /*0014*/ 	.word	0x00000008


	//----- nvinfo : EIATTR_MIN_STACK_SIZE
	.align		4
.L_17:
        /*0018*/ 	.byte	0x04, 0x12
        /*001a*/ 	.short	(.L_19 - .L_18)
	.align		4
.L_18:
        /*001c*/ 	.word	index@(_ZN7cutlass13device_kernelINS_4gemm6kernel13GemmUniversalIN4cute5tupleIJiiiiEEENS1_10collective13CollectiveMmaINS1_34MainloopSm90TmaGmmaWarpSpecializedILi7ENS5_IJNS4_1CILi2EEENSA_ILi1EEESC_EEENS1_32KernelTmaWarpSpecializedPingpongEEENS5_IJNSA_ILi64EEENSA_ILi192EEESG_EEENS_6half_tENS5_IJlSC_lEEESJ_SK_NS4_8TiledMMAINS4_8MMA_AtomIJNS4_4SM904GMMA26MMA_64x192x16_F32F16F16_SSILNSO_5MajorE0ELSQ_0ELNSO_7ScaleInE1ELSR_1EEEEEENS4_6LayoutINS5_IJSC_SC_SC_EEENS5_IJNSA_ILi0EEESW_SW_EEEEENS5_IJNS4_10UnderscoreESZ_SZ_EEEEENS4_13SM90_TMA_LOADENS4_14ComposedLayoutINS4_7SwizzleILi3ELi4ELi3EEENS4_18smem_ptr_flag_bitsILi16EEENSU_INS5_IJNSA_ILi8EEESG_EEENS5_IJSG_SC_EEEEEEEvNS4_8identityENS4_23SM90_TMA_LOAD_MULTICASTES1C_vS1D_EENS_8epilogue10collective6detail29Sm90TmaWarpSpecializedAdapterINS1H_15DefaultEpilogueISJ_SK_SK_NS1G_6thread17LinearCombinationISJ_Li1EffLNS1L_9ScaleType4KindE0ELNS_15FloatRoundStyleE2ESJ_EENS1_15EpilogueDefaultEEEEEvvEEEEvNT_6ParamsE)
        /*0020*/ 	.word	0x00000008
.L_19:


//--------------------- .nv.compat                --------------------------
	.section	.nv.compat,"",@"SHT_CUDA_COMPAT_INFO"
	.align	4
        /*0000*/ 	.byte	0x02, 0x09, 0x01, 0x00, 0x02, 0x02, 0x04, 0x00, 0x02, 0x05, 0x05, 0x00, 0x03, 0x07, 0x01, 0x01
        /*0010*/ 	.byte	0x02, 0x03, 0x01, 0x00, 0x02, 0x06, 0x01, 0x00, 0x04, 0x0b, 0x08, 0x00, 0x00, 0x00, 0x00, 0x00
        /*0020*/ 	.byte	0x00, 0x00, 0x00, 0x00


//--------------------- .nv.info._ZN7cutlass13device_kernelINS_4gemm6kernel13GemmUniversalIN4cute5tupleIJiiiiEEENS1_10collective13CollectiveMmaINS1_34MainloopSm90TmaGmmaWarpSpecializedILi7ENS5_IJNS4_1CILi2EEENSA_ILi1EEESC_EEENS1_32KernelTmaWarpSpecializedPingpongEEENS5_IJNSA_ILi64EEENSA_ILi192EEESG_EEENS_6half_tENS5_IJlSC_lEEESJ_SK_NS4_8TiledMMAINS4_8MMA_AtomIJNS4_4SM904GMMA26MMA_64x192x16_F32F16F16_SSILNSO_5MajorE0ELSQ_0ELNSO_7ScaleInE1ELSR_1EEEEEENS4_6LayoutINS5_IJSC_SC_SC_EEENS5_IJNSA_ILi0EEESW_SW_EEEEENS5_IJNS4_10UnderscoreESZ_SZ_EEEEENS4_13SM90_TMA_LOADENS4_14ComposedLayoutINS4_7SwizzleILi3ELi4ELi3EEENS4_18smem_ptr_flag_bitsILi16EEENSU_INS5_IJNSA_ILi8EEESG_EEENS5_IJSG_SC_EEEEEEEvNS4_8identityENS4_23SM90_TMA_LOAD_MULTICASTES1C_vS1D_EENS_8epilogue10collective6detail29Sm90TmaWarpSpecializedAdapterINS1H_15DefaultEpilogueISJ_SK_SK_NS1G_6thread17LinearCombinationISJ_Li1EffLNS1L_9ScaleType4KindE0ELNS_15FloatRoundStyleE2ESJ_EENS1_15EpilogueDefaultEEEEEvvEEEEvNT_6ParamsE --------------------------
	.section	.nv.info._ZN7cutlass13device_kernelINS_4gemm6kernel13GemmUniversalIN4cute5tupleIJiiiiEEENS1_10collective13CollectiveMmaINS1_34MainloopSm90TmaGmmaWarpSpecializedILi7ENS5_IJNS4_1CILi2EEENSA_ILi1EEESC_EEENS1_32KernelTmaWarpSpecializedPingpongEEENS5_IJNSA_ILi64EEENSA_ILi192EEESG_EEENS_6half_tENS5_IJlSC_lEEESJ_SK_NS4_8TiledMMAINS4_8MMA_AtomIJNS4_4SM904GMMA26MMA_64x192x16_F32F16F16_SSILNSO_5MajorE0ELSQ_0ELNSO_7ScaleInE1ELSR_1EEEEEENS4_6LayoutINS5_IJSC_SC_SC_EEENS5_IJNSA_ILi0EEESW_SW_EEEEENS5_IJNS4_10UnderscoreESZ_SZ_EEEEENS4_13SM90_TMA_LOADENS4_14ComposedLayoutINS4_7SwizzleILi3ELi4ELi3EEENS4_18smem_ptr_flag_bitsILi16EEENSU_INS5_IJNSA_ILi8EEESG_EEENS5_IJSG_SC_EEEEEEEvNS4_8identityENS4_23SM90_TMA_LOAD_MULTICASTES1C_vS1D_EENS_8epilogue10collective6detail29Sm90TmaWarpSpecializedAdapterINS1H_15DefaultEpilogueISJ_SK_SK_NS1G_6thread17LinearCombinationISJ_Li1EffLNS1L_9ScaleType4KindE0ELNS_15FloatRoundStyleE2ESJ_EENS1_15EpilogueDefaultEEEEEvvEEEEvNT_6ParamsE,"",@"SHT_CUDA_INFO"
	.sectionflags	@""
	.align	4


	//----- nvinfo : EIATTR_CUDA_API_VERSION
	.align		4
        /*0000*/ 	.byte	0x04, 0x37
        /*0002*/ 	.short	(.L_21 - .L_20)
.L_20:
        /*0004*/ 	.word	0x00000082


	//----- nvinfo : EIATTR_KPARAM_INFO
	.align		4
.L_21:
        /*0008*/ 	.byte	0x04, 0x17
        /*000a*/ 	.short	(.L_23 - .L_22)
.L_22:
        /*000c*/ 	.word	0x00000000
        /*0010*/ 	.short	0x0000
        /*0012*/ 	.short	0x0070
        /*0014*/ 	.byte	0x00, 0xf0, 0x01, 0x10


	//----- nvinfo : EIATTR_SPARSE_MMA_MASK
	.align		4
.L_23:
        /*0018*/ 	.byte	0x03, 0x50
        /*001a*/ 	.short	0x0000


	//----- nvinfo : EIATTR_MAXREG_COUNT
	.align		4
        /*001c*/ 	.byte	0x03, 0x1b
        /*001e*/ 	.short	0x00a8


	//----- nvinfo : EIATTR_NUM_BARRIERS
	.align		4
        /*0020*/ 	.byte	0x02, 0x4c
        /*0022*/ 	.byte	0x01
	.zero		1


	//----- nvinfo : EIATTR_EXTERNS
	.align		4
        /*0024*/ 	.byte	0x04, 0x0f
        /*0026*/ 	.short	(.L_25 - .L_24)


	//   ....[0]....
	.align		4
.L_24:
        /*0028*/ 	.word	index@(__assertfail)


	//----- nvinfo : EIATTR_ANNOTATIONS
	.align		4
.L_25:
        /*002c*/ 	.byte	0x04, 0x55
        /*002e*/ 	.short	(.L_27 - .L_26)


	//   ....[0]....
.L_26:
        /*0030*/ 	.word	0x00000001
        /*0034*/ 	.byte	0x10, 0x0e, 0x00, 0x00, 0x01, 0x00, 0x00, 0x00, 0xd0, 0x14, 0x00, 0x00, 0x01, 0x00, 0x00, 0x00
        /*0044*/ 	.byte	0x10, 0x82, 0x00, 0x00, 0x01, 0x00, 0x00, 0x00, 0x10, 0x8e, 0x00, 0x00


	//----- nvinfo : EIATTR_MERCURY_ISA_VERSION
	.align		4
.L_27:
        /*0050*/ 	.byte	0x03, 0x5f
        /*0052*/ 	.short	0x0101


	//----- nvinfo : EIATTR_INT_WARP_WIDE_INSTR_OFFSETS
	.align		4
        /*0054*/ 	.byte	0x04, 0x31
        /*0056*/ 	.short	(.L_29 - .L_28)


	//   ....[0]....
.L_28:
        /*0058*/ 	.word	0x00000560


	//   ....[1]....
        /*005c*/ 	.word	0x000005a0


	//   ....[2]....
        /*0060*/ 	.word	0x00000600


	//   ....[3]....
        /*0064*/ 	.word	0x00000630


	//   ....[4]....
        /*0068*/ 	.word	0x00000740


	//   ....[5]....
        /*006c*/ 	.word	0x000007c0


	//   ....[6]....
        /*0070*/ 	.word	0x000007d0


	//   ....[7]....
        /*0074*/ 	.word	0x00000830


	//----- nvinfo : EIATTR_COOP_GROUP_MASK_REGIDS
	.align		4
.L_29:
        /*0078*/ 	.byte	0x04, 0x29
        /*007a*/ 	.short	(.L_31 - .L_30)


	//   ....[0]....
.L_30:
        /*007c*/ 	.word	0xffffffff


	//   ....[1]....
        /*0080*/ 	.word	0xffffffff


	//   ....[2]....
        /*0084*/ 	.word	0xffffffff


	//   ....[3]....
        /*0088*/ 	.word	0xffffffff


	//   ....[4]....
        /*008c*/ 	.word	0xffffffff


	//   ....[5]....
        /*0090*/ 	.word	0xffffffff


	//   ....[6]....
        /*0094*/ 	.word	0xffffffff


	//----- nvinfo : EIATTR_COOP_GROUP_INSTR_OFFSETS
	.align		4
.L_31:
        /*0098*/ 	.byte	0x04, 0x28
        /*009a*/ 	.short	(.L_33 - .L_32)


	//   ....[0]....
.L_32:
        /*009c*/ 	.word	0x00000070


	//   ....[1]....
        /*00a0*/ 	.word	0x00000080


	//   ....[2]....
        /*00a4*/ 	.word	0x00000140


	//   ....[3]....
        /*00a8*/ 	.word	0x00000330


	//   ....[4]....
        /*00ac*/ 	.word	0x00000370


	//   ....[5]....
        /*00b0*/ 	.word	0x00000400


	//   ....[6]....
        /*00b4*/ 	.word	0x000009c0


	//----- nvinfo : EIATTR_REG_RECONFIG
	.align		4
.L_33:
        /*00b8*/ 	.byte	0x01, 0x54
	.zero		2


	//----- nvinfo : EIATTR_SYSCALL_OFFSETS
	.align		4
        /*00bc*/ 	.byte	0x04, 0x46
        /*00be*/ 	.short	(.L_35 - .L_34)


	//   ....[0]....
.L_34:
        /*00c0*/ 	.word	0x00001920


	//----- nvinfo : EIATTR_MBARRIER_INSTR_OFFSETS
	.align		4
.L_35:
        /*00c4*/ 	.byte	0x04, 0x39
        /*00c6*/ 	.short	(.L_37 - .L_36)


	//   ....[0]....
.L_36:
        /*00c8*/ 	.word	0x00000240
        /*00cc*/ 	.word	0x000000ff
        /*00d0*/ 	.word	0x00000000
        /*00d4*/ 	.short	0x0100
        /*00d6*/ 	.byte	0x08
	.zero		1


	//   ....[1]....
        /*00d8*/ 	.word	0x00000250
        /*00dc*/ 	.word	0x000000ff
        /*00e0*/ 	.word	0x00000038
        /*00e4*/ 	.short	0x0100
        /*00e6*/ 	.byte	0x08
	.zero		1


	//   ....[2]....
        /*00e8*/ 	.word	0x00000260
        /*00ec*/ 	.word	0x000000ff
        /*00f0*/ 	.word	0x00000008
        /*00f4*/ 	.short	0x0100
        /*00f6*/ 	.byte	0x08
	.zero		1


	//   ....[3]....
        /*00f8*/ 	.word	0x00000270
        /*00fc*/ 	.word	0x000000ff
        /*0100*/ 	.word	0x00000040
        /*0104*/ 	.short	0x0100
        /*0106*/ 	.byte	0x08
	.zero		1


	//   ....[4]....
        /*0108*/ 	.word	0x00000280
        /*010c*/ 	.word	0x000000ff
        /*0110*/ 	.word	0x00000010
        /*0114*/ 	.short	0x0100
        /*0116*/ 	.byte	0x08
	.zero		1


	//   ....[5]....
        /*0118*/ 	.word	0x00000290
        /*011c*/ 	.word	0x000000ff
        /*0120*/ 	.word	0x00000048
        /*0124*/ 	.short	0x0100
        /*0126*/ 	.byte	0x08
	.zero		1


	//   ....[6]....
        /*0128*/ 	.word	0x000002a0
        /*012c*/ 	.word	0x000000ff
        /*0130*/ 	.word	0x00000018
        /*0134*/ 	.short	0x0100
        /*0136*/ 	.byte	0x08
	.zero		1


	//   ....[7]....
        /*0138*/ 	.word	0x000002b0
        /*013c*/ 	.word	0x000000ff
        /*0140*/ 	.word	0x00000050
        /*0144*/ 	.short	0x0100
        /*0146*/ 	.byte	0x08
	.zero		1


	//   ....[8]....
        /*0148*/ 	.word	0x000002c0
        /*014c*/ 	.word	0x000000ff
        /*0150*/ 	.word	0x00000020
        /*0154*/ 	.short	0x0100
        /*0156*/ 	.byte	0x08
	.zero		1


	//   ....[9]....
        /*0158*/ 	.word	0x000002d0
        /*015c*/ 	.word	0x000000ff
        /*0160*/ 	.word	0x00000058
        /*0164*/ 	.short	0x0100
        /*0166*/ 	.byte	0x08
	.zero		1


	//   ....[10]....
        /*0168*/ 	.word	0x000002e0
        /*016c*/ 	.word	0x000000ff
        /*0170*/ 	.word	0x00000028
        /*0174*/ 	.short	0x0100
        /*0176*/ 	.byte	0x08
	.zero		1


	//   ....[11]....
        /*0178*/ 	.word	0x000002f0
        /*017c*/ 	.word	0x000000ff
        /*0180*/ 	.word	0x00000060
        /*0184*/ 	.short	0x0100
        /*0186*/ 	.byte	0x08
	.zero		1


	//   ....[12]....
        /*0188*/ 	.word	0x00000300
        /*018c*/ 	.word	0x000000ff
        /*0190*/ 	.word	0x00000030
        /*0194*/ 	.short	0x0100
        /*0196*/ 	.byte	0x08
	.zero		1


	//   ....[13]....
        /*0198*/ 	.word	0x00000310
        /*019c*/ 	.word	0x000000ff
        /*01a0*/ 	.word	0x00000068
        /*01a4*/ 	.short	0x0100
        /*01a6*/ 	.byte	0x08
	.zero		1


	//   ....[14]....
        /*01a8*/ 	.word	0x00000860
        /*01ac*/ 	.word	0x000000ff
        /*01b0*/ 	.word	0x000000a0
        /*01b4*/ 	.short	0x0100
        /*01b6*/ 	.byte	0x08
	.zero		1


	//   ....[15]....
        /*01b8*/ 	.word	0x00000900
        /*01bc*/ 	.word	0x000000ff
        /*01c0*/ 	.word	0x000000a8
        /*01c4*/ 	.short	0x0100
        /*01c6*/ 	.byte	0x08
	.zero		1


	//   ....[16]....
        /*01c8*/ 	.word	0x00000940
        /*01cc*/ 	.word	0x000000ff
        /*01d0*/ 	.word	0x00000080
        /*01d4*/ 	.short	0x0100
        /*01d6*/ 	.byte	0x09
	.zero		1


	//   ....[17]....
        /*01d8*/ 	.word	0x00000950
        /*01dc*/ 	.word	0x000000ff
        /*01e0*/ 	.word	0x00000088
        /*01e4*/ 	.short	0x0100
        /*01e6*/ 	.byte	0x09
	.zero		1


	//   ....[18]....
        /*01e8*/ 	.word	0x00000960
        /*01ec*/ 	.word	0x000000ff
        /*01f0*/ 	.word	0x00000090
        /*01f4*/ 	.short	0x0100
        /*01f6*/ 	.byte	0x09
	.zero		1


	//   ....[19]....
        /*01f8*/ 	.word	0x00000970
        /*01fc*/ 	.word	0x000000ff
        /*0200*/ 	.word	0x00000098
        /*0204*/ 	.short	0x0100
        /*0206*/ 	.byte	0x09
	.zero		1


	//   ....[20]....
        /*0208*/ 	.word	0x000017e0
        /*020c*/ 	.word	0x000000ff
        /*0210*/ 	.word	0xfffffff8
        /*0214*/ 	.short	0x010a
        /*0216*/ 	.byte	0x2b
	.zero		1


	//   ....[21]....
        /*0218*/ 	.word	0x000019a0
        /*021c*/ 	.word	0x00000003
        /*0220*/ 	.word	0x00000000
        /*0224*/ 	.short	0x010a
        /*0226*/ 	.byte	0x3f
	.zero		1


	//   ....[22]....
        /*0228*/ 	.word	0x00001a00
        /*022c*/ 	.word	0x00000003
        /*0230*/ 	.word	0x00000000
        /*0234*/ 	.short	0x010a
        /*0236*/ 	.byte	0x3f
	.zero		1


	//   ....[23]....
        /*0238*/ 	.word	0x00001d60
        /*023c*/ 	.word	0x000000ff
        /*0240*/ 	.word	0x00000000
        /*0244*/ 	.short	0x010a
        /*0246*/ 	.byte	0x04
	.zero		1


	//   ....[24]....
        /*0248*/ 	.word	0x00001da0
        /*024c*/ 	.word	0x000000ff
        /*0250*/ 	.word	0x00000000
        /*0254*/ 	.short	0x010a
        /*0256*/ 	.byte	0x04
	.zero		1


	//   ....[25]....
        /*0258*/ 	.word	0x00002000
        /*025c*/ 	.word	0x00000004
        /*0260*/ 	.word	0x00000000
        /*0264*/ 	.short	0x0101
        /*0266*/ 	.byte	0x3f
	.zero		1


	//   ....[26]....
        /*0268*/ 	.word	0x00002110
        /*026c*/ 	.word	0x00000003
        /*0270*/ 	.word	0x00000000
        /*0274*/ 	.short	0x0101
        /*0276*/ 	.byte	0x2e
	.zero		1


	//   ....[27]....
        /*0278*/ 	.word	0x00002240
        /*027c*/ 	.word	0x00000000
        /*0280*/ 	.word	0x00000000
        /*0284*/ 	.short	0x0101
        /*0286*/ 	.byte	0x3f
	.zero		1


	//   ....[28]....
        /*0288*/ 	.word	0x000022c0
        /*028c*/ 	.word	0x000000ff
        /*0290*/ 	.word	0x00000008
        /*0294*/ 	.short	0x010a
        /*0296*/ 	.byte	0x2b
	.zero		1


	//   ....[29]....
        /*0298*/ 	.word	0x00008250
        /*029c*/ 	.word	0x00000000
        /*02a0*/ 	.word	0x00000000
        /*02a4*/ 	.short	0x0101
        /*02a6*/ 	.byte	0x2e
	.zero		1


	//   ....[30]....
        /*02a8*/ 	.word	0x00008b50
        /*02ac*/ 	.word	0x0000000c
        /*02b0*/ 	.word	0x00000038
        /*02b4*/ 	.short	0x010a
        /*02b6*/ 	.byte	0x3f
	.zero		1


	//   ....[31]....
        /*02b8*/ 	.word	0x00008f70
        /*02bc*/ 	.word	0x00000006
        /*02c0*/ 	.word	0x000000a8
        /*02c4*/ 	.short	0x0101
        /*02c6*/ 	.byte	0x3f
	.zero		1


	//   ....[32]....
        /*02c8*/ 	.word	0x00009680
        /*02cc*/ 	.word	0x00000007
        /*02d0*/ 	.word	0x00000000
        /*02d4*/ 	.short	0x010a
        /*02d6*/ 	.byte	0x3f
	.zero		1


	//   ....[33]....
        /*02d8*/ 	.word	0x00009700
        /*02dc*/ 	.word	0x00000006
        /*02e0*/ 	.word	0x00000000
        /*02e4*/ 	.short	0x010a
        /*02e6*/ 	.byte	0x3f
	.zero		1


	//   ....[34]....
        /*02e8*/ 	.word	0x00009790
        /*02ec*/ 	.word	0x00000007
        /*02f0*/ 	.word	0x00000000
        /*02f4*/ 	.short	0x010a
        /*02f6*/ 	.byte	0x3f
	.zero		1


	//   ....[35]....
        /*02f8*/ 	.word	0x00009820
        /*02fc*/ 	.word	0x00000006
        /*0300*/ 	.word	0x00000000
        /*0304*/ 	.short	0x010a
        /*0306*/ 	.byte	0x3f
	.zero		1


	//   ....[36]....
        /*0308*/ 	.word	0x000098b0
        /*030c*/ 	.word	0x00000007
        /*0310*/ 	.word	0x00000000
        /*0314*/ 	.short	0x010a
        /*0316*/ 	.byte	0x3f
	.zero		1


	//   ....[37]....
        /*0318*/ 	.word	0x00009940
        /*031c*/ 	.word	0x00000006
        /*0320*/ 	.word	0x00000000
        /*0324*/ 	.short	0x010a
        /*0326*/ 	.byte	0x3f
	.zero		1


	//   ....[38]....
        /*0328*/ 	.word	0x000099d0
        /*032c*/ 	.word	0x00000005
        /*0330*/ 	.word	0x00000000
        /*0334*/ 	.short	0x010a
        /*0336*/ 	.byte	0x3f
	.zero		1


	//   ....[39]....
        /*0338*/ 	.word	0x00009a40
        /*033c*/ 	.word	0x00000003
        /*0340*/ 	.word	0xfffffff8
        /*0344*/ 	.short	0x010a
        /*0346*/ 	.byte	0x3f
	.zero		1


	//   ....[40]....
        /*0348*/ 	.word	0x00009a90
        /*034c*/ 	.word	0x00000003
        /*0350*/ 	.word	0x00000000
        /*0354*/ 	.short	0x010a
        /*0356*/ 	.byte	0x3f
	.zero		1


	//   ....[41]....
        /*0358*/ 	.word	0x00009af0
        /*035c*/ 	.word	0x00000005
        /*0360*/ 	.word	0x00000000
        /*0364*/ 	.short	0x010a
        /*0366*/ 	.byte	0x3f
	.zero		1


	//   ....[42]....
        /*0368*/ 	.word	0x00009b50
        /*036c*/ 	.word	0x00000003
        /*0370*/ 	.word	0x00000008
        /*0374*/ 	.short	0x010a
        /*0376*/ 	.byte	0x3f
	.zero		1


	//   ....[43]....
        /*0378*/ 	.word	0x00009c20
        /*037c*/ 	.word	0x0000000c
        /*0380*/ 	.word	0x00000038
        /*0384*/ 	.short	0x010a
        /*0386*/ 	.byte	0x3f
	.zero		1


	//   ....[44]....
        /*0388*/ 	.word	0x00009cf0
        /*038c*/ 	.word	0x00000007
        /*0390*/ 	.word	0x00000000
        /*0394*/ 	.short	0x010a
        /*0396*/ 	.byte	0x3f
	.zero		1


	//   ....[45]....
        /*0398*/ 	.word	0x00009d40
        /*039c*/ 	.word	0x00000006
        /*03a0*/ 	.word	0x00000000
        /*03a4*/ 	.short	0x010a
        /*03a6*/ 	.byte	0x3f
	.zero		1


	//   ....[46]....
        /*03a8*/ 	.word	0x00009d90
        /*03ac*/ 	.word	0x00000007
        /*03b0*/ 	.word	0x00000000
        /*03b4*/ 	.short	0x010a
        /*03b6*/ 	.byte	0x3f
	.zero		1


	//   ....[47]....
        /*03b8*/ 	.word	0x00009de0
        /*03bc*/ 	.word	0x00000006
        /*03c0*/ 	.word	0x00000000
        /*03c4*/ 	.short	0x010a
        /*03c6*/ 	.byte	0x3f
	.zero		1


	//   ....[48]....
        /*03c8*/ 	.word	0x00009e30
        /*03cc*/ 	.word	0x00000007
        /*03d0*/ 	.word	0x00000000
        /*03d4*/ 	.short	0x010a
        /*03d6*/ 	.byte	0x3f
	.zero		1


	//   ....[49]....
        /*03d8*/ 	.word	0x00009e80
        /*03dc*/ 	.word	0x00000006
        /*03e0*/ 	.word	0x00000000
        /*03e4*/ 	.short	0x010a
        /*03e6*/ 	.byte	0x3f
	.zero		1


	//----- nvinfo : EIATTR_NUM_MBARRIERS
	.align		4
.L_37:
        /*03e8*/ 	.byte	0x03, 0x38
        /*03ea*/ 	.short	0x0014


	//----- nvinfo : EIATTR_EXIT_INSTR_OFFSETS
	.align		4
        /*03ec*/ 	.byte	0x04, 0x1c
        /*03ee*/ 	.short	(.L_39 - .L_38)


	//   ....[0]....
.L_38:
        /*03f0*/ 	.word	0x00001460


	//   ....[1]....
        /*03f4*/ 	.word	0x000014c0


	//   ....[2]....
        /*03f8*/ 	.word	0x00008850


	//   ....[3]....
        /*03fc*/ 	.word	0x00008880


	//   ....[4]....
        /*0400*/ 	.word	0x00009a20


	//----- nvinfo : EIATTR_MAX_THREADS
	.align		4
.L_39:
        /*0404*/ 	.byte	0x04, 0x05
        /*0406*/ 	.short	(.L_41 - .L_40)
.L_40:
        /*0408*/ 	.word	0x00000180
        /*040c*/ 	.word	0x00000001
        /*0410*/ 	.word	0x00000001


	//----- nvinfo : EIATTR_CRS_STACK_SIZE
	.align		4
.L_41:
        /*0414*/ 	.byte	0x04, 0x1e
        /*0416*/ 	.short	(.L_43 - .L_42)
.L_42:
        /*0418*/ 	.word	0x00000000


	//----- nvinfo : EIATTR_CBANK_PARAM_SIZE
	.align		4
.L_43:
        /*041c*/ 	.byte	0x03, 0x19
        /*041e*/ 	.short	0x0470


	//----- nvinfo : EIATTR_PARAM_CBANK
	.align		4
        /*0420*/ 	.byte	0x04, 0x0a
        /*0422*/ 	.short	(.L_45 - .L_44)
	.align		4
.L_44:
        /*0424*/ 	.word	index@(.nv.constant0._ZN7cutlass13device_kernelINS_4gemm6kernel13GemmUniversalIN4cute5tupleIJiiiiEEENS1_10collective13CollectiveMmaINS1_34MainloopSm90TmaGmmaWarpSpecializedILi7ENS5_IJNS4_1CILi2EEENSA_ILi1EEESC_EEENS1_32KernelTmaWarpSpecializedPingpongEEENS5_IJNSA_ILi64EEENSA_ILi192EEESG_EEENS_6half_tENS5_IJlSC_lEEESJ_SK_NS4_8TiledMMAINS4_8MMA_AtomIJNS4_4SM904GMMA26MMA_64x192x16_F32F16F16_SSILNSO_5MajorE0ELSQ_0ELNSO_7ScaleInE1ELSR_1EEEEEENS4_6LayoutINS5_IJSC_SC_SC_EEENS5_IJNSA_ILi0EEESW_SW_EEEEENS5_IJNS4_10UnderscoreESZ_SZ_EEEEENS4_13SM90_TMA_LOADENS4_14ComposedLayoutINS4_7SwizzleILi3ELi4ELi3EEENS4_18smem_ptr_flag_bitsILi16EEENSU_INS5_IJNSA_ILi8EEESG_EEENS5_IJSG_SC_EEEEEEEvNS4_8identityENS4_23SM90_TMA_LOAD_MULTICASTES1C_vS1D_EENS_8epilogue10collective6detail29Sm90TmaWarpSpecializedAdapterINS1H_15DefaultEpilogueISJ_SK_SK_NS1G_6thread17LinearCombinationISJ_Li1EffLNS1L_9ScaleType4KindE0ELNS_15FloatRoundStyleE2ESJ_EENS1_15EpilogueDefaultEEEEEvvEEEEvNT_6ParamsE)
        /*0428*/ 	.short	0x0210
        /*042a*/ 	.short	0x0470


	//----- nvinfo : EIATTR_SW_WAR
	.align		4
.L_45:
        /*042c*/ 	.byte	0x04, 0x36
        /*042e*/ 	.short	(.L_47 - .L_46)
.L_46:
        /*0430*/ 	.word	0x00000008
.L_47:


//--------------------- .nv.callgraph             --------------------------
	.section	.nv.callgraph,"",@"SHT_CUDA_CALLGRAPH"
	.align	4
	.sectionentsize	8
	.align		4
        /*0000*/ 	.word	0x00000000
	.align		4
        /*0004*/ 	.word	0xffffffff
	.align		4
        /*0008*/ 	.word	index@(_ZN7cutlass13device_kernelINS_4gemm6kernel13GemmUniversalIN4cute5tupleIJiiiiEEENS1_10collective13CollectiveMmaINS1_34MainloopSm90TmaGmmaWarpSpecializedILi7ENS5_IJNS4_1CILi2EEENSA_ILi1EEESC_EEENS1_32KernelTmaWarpSpecializedPingpongEEENS5_IJNSA_ILi64EEENSA_ILi192EEESG_EEENS_6half_tENS5_IJlSC_lEEESJ_SK_NS4_8TiledMMAINS4_8MMA_AtomIJNS4_4SM904GMMA26MMA_64x192x16_F32F16F16_SSILNSO_5MajorE0ELSQ_0ELNSO_7ScaleInE1ELSR_1EEEEEENS4_6LayoutINS5_IJSC_SC_SC_EEENS5_IJNSA_ILi0EEESW_SW_EEEEENS5_IJNS4_10UnderscoreESZ_SZ_EEEEENS4_13SM90_TMA_LOADENS4_14ComposedLayoutINS4_7SwizzleILi3ELi4ELi3EEENS4_18smem_ptr_flag_bitsILi16EEENSU_INS5_IJNSA_ILi8EEESG_EEENS5_IJSG_SC_EEEEEEEvNS4_8identityENS4_23SM90_TMA_LOAD_MULTICASTES1C_vS1D_EENS_8epilogue10collective6detail29Sm90TmaWarpSpecializedAdapterINS1H_15DefaultEpilogueISJ_SK_SK_NS1G_6thread17LinearCombinationISJ_Li1EffLNS1L_9ScaleType4KindE0ELNS_15FloatRoundStyleE2ESJ_EENS1_15EpilogueDefaultEEEEEvvEEEEvNT_6ParamsE)
	.align		4
        /*000c*/ 	.word	index@(__assertfail)
	.align		4
        /*0010*/ 	.word	0x00000000
	.align		4
        /*0014*/ 	.word	0xfffffffe
	.align		4
        /*0018*/ 	.word	0x00000000
	.align		4
        /*001c*/ 	.word	0xfffffffd
	.align		4
        /*0020*/ 	.word	0x00000000
	.align		4
        /*0024*/ 	.word	0xfffffffc


//--------------------- .nv.constant4             --------------------------
	.section	.nv.constant4,"a",@progbits
	.align	8
	.align		8
.nv.constant4:
        /*0000*/ 	.dword	__assertfail
	.align		8
        /*0008*/ 	.dword	__unnamed_1
	.align		8
        /*0010*/ 	.dword	_ZN39_INTERNAL_4e493906_4_k_cu_cd31ab1c_96054cuda3std3__45__cpo5beginE
	.align		8
        /*0018*/ 	.dword	_ZN39_INTERNAL_4e493906_4_k_cu_cd31ab1c_96054cuda3std3__45__cpo3endE
	.align		8
        /*0020*/ 	.dword	_ZN39_INTERNAL_4e493906_4_k_cu_cd31ab1c_96054cuda3std3__45__cpo6cbeginE
	.align		8
        /*0028*/ 	.dword	_ZN39_INTERNAL_4e493906_4_k_cu_cd31ab1c_96054cuda3std3__45__cpo4cendE
	.align		8
        /*0030*/ 	.dword	_ZN39_INTERNAL_4e493906_4_k_cu_cd31ab1c_96054cuda3std3__441_GLOBAL__N__4e493906_4_k_cu_cd31ab1c_96056ignoreE
	.align		8
        /*0038*/ 	.dword	_ZN39_INTERNAL_4e493906_4_k_cu_cd31ab1c_96054cuda3std3__419piecewise_constructE
	.align		8
        /*0040*/ 	.dword	_ZN39_INTERNAL_4e493906_4_k_cu_cd31ab1c_96054cuda3std3__48in_placeE
	.align		8
        /*0048*/ 	.dword	_ZN39_INTERNAL_4e493906_4_k_cu_cd31ab1c_96054cuda3std6ranges3__45__cpo4swapE
	.align		8
        /*0050*/ 	.dword	_ZN39_INTERNAL_4e493906_4_k_cu_cd31ab1c_96054cuda3std6ranges3__45__cpo9iter_moveE
	.align		8
        /*0058*/ 	.dword	_ZN39_INTERNAL_4e493906_4_k_cu_cd31ab1c_96054cute7productE
	.align		8
        /*0060*/ 	.dword	_ZN39_INTERNAL_4e493906_4_k_cu_cd31ab1c_96054cute1_E
	.align		8
        /*0068*/ 	.dword	$str$22
	.align		8
        /*0070*/ 	.dword	$str$23


//--------------------- .text._ZN7cutlass13device_kernelINS_4gemm6kernel13GemmUniversalIN4cute5tupleIJiiiiEEENS1_10collective13CollectiveMmaINS1_34MainloopSm90TmaGmmaWarpSpecializedILi7ENS5_IJNS4_1CILi2EEENSA_ILi1EEESC_EEENS1_32KernelTmaWarpSpecializedPingpongEEENS5_IJNSA_ILi64EEENSA_ILi192EEESG_EEENS_6half_tENS5_IJlSC_lEEESJ_SK_NS4_8TiledMMAINS4_8MMA_AtomIJNS4_4SM904GMMA26MMA_64x192x16_F32F16F16_SSILNSO_5MajorE0ELSQ_0ELNSO_7ScaleInE1ELSR_1EEEEEENS4_6LayoutINS5_IJSC_SC_SC_EEENS5_IJNSA_ILi0EEESW_SW_EEEEENS5_IJNS4_10UnderscoreESZ_SZ_EEEEENS4_13SM90_TMA_LOADENS4_14ComposedLayoutINS4_7SwizzleILi3ELi4ELi3EEENS4_18smem_ptr_flag_bitsILi16EEENSU_INS5_IJNSA_ILi8EEESG_EEENS5_IJSG_SC_EEEEEEEvNS4_8identityENS4_23SM90_TMA_LOAD_MULTICASTES1C_vS1D_EENS_8epilogue10collective6detail29Sm90TmaWarpSpecializedAdapterINS1H_15DefaultEpilogueISJ_SK_SK_NS1G_6thread17LinearCombinationISJ_Li1EffLNS1L_9ScaleType4KindE0ELNS_15FloatRoundStyleE2ESJ_EENS1_15EpilogueDefaultEEEEEvvEEEEvNT_6ParamsE --------------------------
	.section	.text._ZN7cutlass13device_kernelINS_4gemm6kernel13GemmUniversalIN4cute5tupleIJiiiiEEENS1_10collective13CollectiveMmaINS1_34MainloopSm90TmaGmmaWarpSpecializedILi7ENS5_IJNS4_1CILi2EEENSA_ILi1EEESC_EEENS1_32KernelTmaWarpSpecializedPingpongEEENS5_IJNSA_ILi64EEENSA_ILi192EEESG_EEENS_6half_tENS5_IJlSC_lEEESJ_SK_NS4_8TiledMMAINS4_8MMA_AtomIJNS4_4SM904GMMA26MMA_64x192x16_F32F16F16_SSILNSO_5MajorE0ELSQ_0ELNSO_7ScaleInE1ELSR_1EEEEEENS4_6LayoutINS5_IJSC_SC_SC_EEENS5_IJNSA_ILi0EEESW_SW_EEEEENS5_IJNS4_10UnderscoreESZ_SZ_EEEEENS4_13SM90_TMA_LOADENS4_14ComposedLayoutINS4_7SwizzleILi3ELi4ELi3EEENS4_18smem_ptr_flag_bitsILi16EEENSU_INS5_IJNSA_ILi8EEESG_EEENS5_IJSG_SC_EEEEEEEvNS4_8identityENS4_23SM90_TMA_LOAD_MULTICASTES1C_vS1D_EENS_8epilogue10collective6detail29Sm90TmaWarpSpecializedAdapterINS1H_15DefaultEpilogueISJ_SK_SK_NS1G_6thread17LinearCombinationISJ_Li1EffLNS1L_9ScaleType4KindE0ELNS_15FloatRoundStyleE2ESJ_EENS1_15EpilogueDefaultEEEEEvvEEEEvNT_6ParamsE,"ax",@progbits
	.align	128
.text._ZN7cutlass13device_kernelINS_4gemm6kernel13GemmUniversalIN4cute5tupleIJiiiiEEENS1_10collective13CollectiveMmaINS1_34MainloopSm90TmaGmmaWarpSpecializedILi7ENS5_IJNS4_1CILi2EEENSA_ILi1EEESC_EEENS1_32KernelTmaWarpSpecializedPingpongEEENS5_IJNSA_ILi64EEENSA_ILi192EEESG_EEENS_6half_tENS5_IJlSC_lEEESJ_SK_NS4_8TiledMMAINS4_8MMA_AtomIJNS4_4SM904GMMA26MMA_64x192x16_F32F16F16_SSILNSO_5MajorE0ELSQ_0ELNSO_7ScaleInE1ELSR_1EEEEEENS4_6LayoutINS5_IJSC_SC_SC_EEENS5_IJNSA_ILi0EEESW_SW_EEEEENS5_IJNS4_10UnderscoreESZ_SZ_EEEEENS4_13SM90_TMA_LOADENS4_14ComposedLayoutINS4_7SwizzleILi3ELi4ELi3EEENS4_18smem_ptr_flag_bitsILi16EEENSU_INS5_IJNSA_ILi8EEESG_EEENS5_IJSG_SC_EEEEEEEvNS4_8identityENS4_23SM90_TMA_LOAD_MULTICASTES1C_vS1D_EENS_8epilogue10collective6detail29Sm90TmaWarpSpecializedAdapterINS1H_15DefaultEpilogueISJ_SK_SK_NS1G_6thread17LinearCombinationISJ_Li1EffLNS1L_9ScaleType4KindE0ELNS_15FloatRoundStyleE2ESJ_EENS1_15EpilogueDefaultEEEEEvvEEEEvNT_6ParamsE:
        .type           _ZN7cutlass13device_kernelINS_4gemm6kernel13GemmUniversalIN4cute5tupleIJiiiiEEENS1_10collective13CollectiveMmaINS1_34MainloopSm90TmaGmmaWarpSpecializedILi7ENS5_IJNS4_1CILi2EEENSA_ILi1EEESC_EEENS1_32KernelTmaWarpSpecializedPingpongEEENS5_IJNSA_ILi64EEENSA_ILi192EEESG_EEENS_6half_tENS5_IJlSC_lEEESJ_SK_NS4_8TiledMMAINS4_8MMA_AtomIJNS4_4SM904GMMA26MMA_64x192x16_F32F16F16_SSILNSO_5MajorE0ELSQ_0ELNSO_7ScaleInE1ELSR_1EEEEEENS4_6LayoutINS5_IJSC_SC_SC_EEENS5_IJNSA_ILi0EEESW_SW_EEEEENS5_IJNS4_10UnderscoreESZ_SZ_EEEEENS4_13SM90_TMA_LOADENS4_14ComposedLayoutINS4_7SwizzleILi3ELi4ELi3EEENS4_18smem_ptr_flag_bitsILi16EEENSU_INS5_IJNSA_ILi8EEESG_EEENS5_IJSG_SC_EEEEEEEvNS4_8identityENS4_23SM90_TMA_LOAD_MULTICASTES1C_vS1D_EENS_8epilogue10collective6detail29Sm90TmaWarpSpecializedAdapterINS1H_15DefaultEpilogueISJ_SK_SK_NS1G_6thread17LinearCombinationISJ_Li1EffLNS1L_9ScaleType4KindE0ELNS_15FloatRoundStyleE2ESJ_EENS1_15EpilogueDefaultEEEEEvvEEEEvNT_6ParamsE,@function
        .size           _ZN7cutlass13device_kernelINS_4gemm6kernel13GemmUniversalIN4cute5tupleIJiiiiEEENS1_10collective13CollectiveMmaINS1_34MainloopSm90TmaGmmaWarpSpecializedILi7ENS5_IJNS4_1CILi2EEENSA_ILi1EEESC_EEENS1_32KernelTmaWarpSpecializedPingpongEEENS5_IJNSA_ILi64EEENSA_ILi192EEESG_EEENS_6half_tENS5_IJlSC_lEEESJ_SK_NS4_8TiledMMAINS4_8MMA_AtomIJNS4_4SM904GMMA26MMA_64x192x16_F32F16F16_SSILNSO_5MajorE0ELSQ_0ELNSO_7ScaleInE1ELSR_1EEEEEENS4_6LayoutINS5_IJSC_SC_SC_EEENS5_IJNSA_ILi0EEESW_SW_EEEEENS5_IJNS4_10UnderscoreESZ_SZ_EEEEENS4_13SM90_TMA_LOADENS4_14ComposedLayoutINS4_7SwizzleILi3ELi4ELi3EEENS4_18smem_ptr_flag_bitsILi16EEENSU_INS5_IJNSA_ILi8EEESG_EEENS5_IJSG_SC_EEEEEEEvNS4_8identityENS4_23SM90_TMA_LOAD_MULTICASTES1C_vS1D_EENS_8epilogue10collective6detail29Sm90TmaWarpSpecializedAdapterINS1H_15DefaultEpilogueISJ_SK_SK_NS1G_6thread17LinearCombinationISJ_Li1EffLNS1L_9ScaleType4KindE0ELNS_15FloatRoundStyleE2ESJ_EENS1_15EpilogueDefaultEEEEEvvEEEEvNT_6ParamsE,(.L_x_273 - _ZN7cutlass13device_kernelINS_4gemm6kernel13GemmUniversalIN4cute5tupleIJiiiiEEENS1_10collective13CollectiveMmaINS1_34MainloopSm90TmaGmmaWarpSpecializedILi7ENS5_IJNS4_1CILi2EEENSA_ILi1EEESC_EEENS1_32KernelTmaWarpSpecializedPingpongEEENS5_IJNSA_ILi64EEENSA_ILi192EEESG_EEENS_6half_tENS5_IJlSC_lEEESJ_SK_NS4_8TiledMMAINS4_8MMA_AtomIJNS4_4SM904GMMA26MMA_64x192x16_F32F16F16_SSILNSO_5MajorE0ELSQ_0ELNSO_7ScaleInE1ELSR_1EEEEEENS4_6LayoutINS5_IJSC_SC_SC_EEENS5_IJNSA_ILi0EEESW_SW_EEEEENS5_IJNS4_10UnderscoreESZ_SZ_EEEEENS4_13SM90_TMA_LOADENS4_14ComposedLayoutINS4_7SwizzleILi3ELi4ELi3EEENS4_18smem_ptr_flag_bitsILi16EEENSU_INS5_IJNSA_ILi8EEESG_EEENS5_IJSG_SC_EEEEEEEvNS4_8identityENS4_23SM90_TMA_LOAD_MULTICASTES1C_vS1D_EENS_8epilogue10collective6detail29Sm90TmaWarpSpecializedAdapterINS1H_15DefaultEpilogueISJ_SK_SK_NS1G_6thread17LinearCombinationISJ_Li1EffLNS1L_9ScaleType4KindE0ELNS_15FloatRoundStyleE2ESJ_EENS1_15EpilogueDefaultEEEEEvvEEEEvNT_6ParamsE)
        .other          _ZN7cutlass13device_kernelINS_4gemm6kernel13GemmUniversalIN4cute5tupleIJiiiiEEENS1_10collective13CollectiveMmaINS1_34MainloopSm90TmaGmmaWarpSpecializedILi7ENS5_IJNS4_1CILi2EEENSA_ILi1EEESC_EEENS1_32KernelTmaWarpSpecializedPingpongEEENS5_IJNSA_ILi64EEENSA_ILi192EEESG_EEENS_6half_tENS5_IJlSC_lEEESJ_SK_NS4_8TiledMMAINS4_8MMA_AtomIJNS4_4SM904GMMA26MMA_64x192x16_F32F16F16_SSILNSO_5MajorE0ELSQ_0ELNSO_7ScaleInE1ELSR_1EEEEEENS4_6LayoutINS5_IJSC_SC_SC_EEENS5_IJNSA_ILi0EEESW_SW_EEEEENS5_IJNS4_10UnderscoreESZ_SZ_EEEEENS4_13SM90_TMA_LOADENS4_14ComposedLayoutINS4_7SwizzleILi3ELi4ELi3EEENS4_18smem_ptr_flag_bitsILi16EEENSU_INS5_IJNSA_ILi8EEESG_EEENS5_IJSG_SC_EEEEEEEvNS4_8identityENS4_23SM90_TMA_LOAD_MULTICASTES1C_vS1D_EENS_8epilogue10collective6detail29Sm90TmaWarpSpecializedAdapterINS1H_15DefaultEpilogueISJ_SK_SK_NS1G_6thread17LinearCombinationISJ_Li1EffLNS1L_9ScaleType4KindE0ELNS_15FloatRoundStyleE2ESJ_EENS1_15EpilogueDefaultEEEEEvvEEEEvNT_6ParamsE,@"STO_CUDA_ENTRY STV_DEFAULT"
_ZN7cutlass13device_kernelINS_4gemm6kernel13GemmUniversalIN4cute5tupleIJiiiiEEENS1_10collective13CollectiveMmaINS1_34MainloopSm90TmaGmmaWarpSpecializedILi7ENS5_IJNS4_1CILi2EEENSA_ILi1EEESC_EEENS1_32KernelTmaWarpSpecializedPingpongEEENS5_IJNSA_ILi64EEENSA_ILi192EEESG_EEENS_6half_tENS5_IJlSC_lEEESJ_SK_NS4_8TiledMMAINS4_8MMA_AtomIJNS4_4SM904GMMA26MMA_64x192x16_F32F16F16_SSILNSO_5MajorE0ELSQ_0ELNSO_7ScaleInE1ELSR_1EEEEEENS4_6LayoutINS5_IJSC_SC_SC_EEENS5_IJNSA_ILi0EEESW_SW_EEEEENS5_IJNS4_10UnderscoreESZ_SZ_EEEEENS4_13SM90_TMA_LOADENS4_14ComposedLayoutINS4_7SwizzleILi3ELi4ELi3EEENS4_18smem_ptr_flag_bitsILi16EEENSU_INS5_IJNSA_ILi8EEESG_EEENS5_IJSG_SC_EEEEEEEvNS4_8identityENS4_23SM90_TMA_LOAD_MULTICASTES1C_vS1D_EENS_8epilogue10collective6detail29Sm90TmaWarpSpecializedAdapterINS1H_15DefaultEpilogueISJ_SK_SK_NS1G_6thread17LinearCombinationISJ_Li1EffLNS1L_9ScaleType4KindE0ELNS_15FloatRoundStyleE2ESJ_EENS1_15EpilogueDefaultEEEEEvvEEEEvNT_6ParamsE:
[----:B------:R-:W0:Y:S02]  /*0000*/  LDC R1, c[0x0][0x28] ;  /* 0x00000a00ff017b82 */ /* 0x000e240000000800 */
[----:B0-----:R-:W-:Y:S01]  /*0010*/  VIADD R1, R1, 0xfffffff8 ;  /* 0xfffffff801017836 */ /* 0x001fe20000000000 */
[----:B------:R-:W0:Y:S01]  /*0020*/  S2R R5, SR_TID.X ;  /* 0x0000000000057919 */ /* 0x000e220000002100 */
[----:B------:R-:W-:Y:S01]  /*0030*/  ELECT P0, URZ, PT ;  /* 0x00000000003f782f */ /* 0x000fe20003800000 */
[----:B------:R-:W-:Y:S01]  /*0040*/  BSSY B0, `(.L_x_0) ;  /* 0x000000f000007945 */ /* 0x000fe20003800000 */
[--C-:B0-----:R-:W-:Y:S02]  /*0050*/  SHF.R.U32.HI R0, RZ, 0x5, R5.reuse ;  /* 0x00000005ff007819 */ /* 0x101fe40000011605 */
[----:B------:R-:W-:-:S03]  /*0060*/  SHF.R.U32.HI R7, RZ, 0x7, R5 ;  /* 0x00000007ff077819 */ /* 0x000fc60000011605 */
[----:B------:R-:W0:Y:S04]  /*0070*/  SHFL.IDX PT, R2, R0, RZ, 0x1f ;  /* 0x00001fff00027589 */ /* 0x000e2800000e0000 */
[----:B------:R1:W2:Y:S01]  /*0080*/  SHFL.IDX PT, R10, R7, RZ, 0x1f ;  /* 0x00001fff070a7589 */ /* 0x0002a200000e0000 */
[----:B0-----:R-:W-:-:S13]  /*0090*/  ISETP.NE.OR P0, PT, R2, RZ, !P0 ;  /* 0x000000ff0200720c */ /* 0x001fda0004705670 */
[----:B-12---:R-:W-:Y:S05]  /*00a0*/  @P0 BRA `(.L_x_1) ;  /* 0x0000000000200947 */ /* 0x006fea0003800000 */
[----:B------:R-:W-:Y:S02]  /*00b0*/  ULDC.64 UR4, c[0x0][0x198] ;  /* 0x0000660000047ab9 */ /* 0x000fe40000000a00 */
[----:B------:R-:W-:Y:S02]  /*00c0*/  UIADD3 UR6, UP0, UR4, 0xf0, URZ ;  /* 0x000000f004067890 */ /* 0x000fe4000ff1e03f */
[----:B------:R-:W-:Y:S02]  /*00d0*/  UIADD3 UR4, UP1, UR4, 0x1f0, URZ ;  /* 0x000001f004047890 */ /* 0x000fe4000ff3e03f */
[----:B------:R-:W-:Y:S02]  /*00e0*/  UIADD3.X UR7, URZ, UR5, URZ, UP0, !UPT ;  /* 0x000000053f077290 */ /* 0x000fe400087fe43f */
[----:B------:R-:W-:-:S07]  /*00f0*/  UIADD3.X UR5, URZ, UR5, URZ, UP1, !UPT ;  /* 0x000000053f057290 */ /* 0x000fce0008ffe43f */
[----:B------:R0:W-:Y:S02]  /*0100*/  UTMACCTL.PF [UR6] ;  /* 0x00000000060079b9 */ /* 0x0001e40008040000 */
[----:B------:R0:W-:Y:S02]  /*0110*/  UTMACCTL.PF [UR4] ;  /* 0x00000000040079b9 */ /* 0x0001e40008040000 */
[----:B0-----:R-:W-:Y:S01]  /*0120*/  NOP ;  /* 0x0000000000007918 */ /* 0x001fe20000000000 */
.L_x_1:
[----:B------:R-:W-:Y:S05]  /*0130*/  BSYNC B0 ;  /* 0x0000000000007941 */ /* 0x000fea0003800000 */
.L_x_0:
[----:B------:R-:W0:Y:S02]  /*0140*/  SHFL.IDX PT, R8, R0, RZ, 0x1f ;  /* 0x00001fff00087589 */ /* 0x000e2400000e0000 */
[----:B0-----:R-:W-:-:S13]  /*0150*/  ISETP.NE.AND P0, PT, R8, RZ, PT ;  /* 0x000000ff0800720c */ /* 0x001fda0003f05270 */
[----:B------:R-:W-:Y:S05]  /*0160*/  @P0 BRA `(.L_x_2) ;  /* 0x0000000000700947 */ /* 0x000fea0003800000 */
[----:B------:R-:W0:Y:S01]  /*0170*/  S2UR UR8, SR_CgaCtaId ;  /* 0x00000000000879c3 */ /* 0x000e220000008800 */
[----:B------:R-:W-:Y:S01]  /*0180*/  UMOV UR4, 0x400 ;  /* 0x0000040000047882 */ /* 0x000fe20000000000 */
[----:B------:R-:W-:Y:S01]  /*0190*/  UMOV UR5, 0x1 ;  /* 0x0000000100057882 */ /* 0x000fe20000000000 */
[----:B------:R-:W-:Y:S01]  /*01a0*/  UMOV UR6, 0x2 ;  /* 0x0000000200067882 */ /* 0x000fe20000000000 */
[----:B------:R-:W-:Y:S01]  /*01b0*/  ELECT P0, URZ, PT ;  /* 0x00000000003f782f */ /* 0x000fe20003800000 */
[----:B------:R-:W-:-:S04]  /*01c0*/  UIADD3 UR6, -UR6, 0x100000, URZ ;  /* 0x0010000006067890 */ /* 0x000fc8000fffe13f */
[----:B------:R-:W-:Y:S02]  /*01d0*/  USHF.L.U32 UR7, UR6, 0xb, URZ ;  /* 0x0000000b06077899 */ /* 0x000fe4000800063f */
[----:B------:R-:W-:Y:S02]  /*01e0*/  USHF.L.U32 UR6, UR6, 0x1, URZ ;  /* 0x0000000106067899 */ /* 0x000fe4000800063f */
[----:B0-----:R-:W-:Y:S02]  /*01f0*/  ULEA UR8, UR8, UR4, 0x18 ;  /* 0x0000000408087291 */ /* 0x001fe4000f8ec03f */
[----:B------:R-:W-:-:S04]  /*0200*/  UIADD3 UR4, -UR5, 0x100000, URZ ;  /* 0x0010000005047890 */ /* 0x000fc8000fffe13f */
[----:B------:R-:W-:Y:S02]  /*0210*/  USHF.L.U32 UR5, UR4, 0xb, URZ ;  /* 0x0000000b04057899 */ /* 0x000fe4000800063f */
[----:B------:R-:W-:Y:S01]  /*0220*/  USHF.L.U32 UR4, UR4, 0x1, URZ ;  /* 0x0000000104047899 */ /* 0x000fe2000800063f */
[----:B------:R-:W0:Y:S11]  /*0230*/  FENCE.VIEW.ASYNC.S ;  /* 0x00000000000073c6 */ /* 0x000e360000000000 */
[----:B0-----:R0:W1:Y:S01]  /*0240*/  SYNCS.EXCH.64 URZ, [UR8], UR4 ;  /* 0x00000004083f75b2 */ /* 0x0010620008000100 */
[----:B------:R0:W2:Y:S01]  /*0250*/  SYNCS.EXCH.64 URZ, [UR8+0x38], UR6 ;  /* 0x00003806083f75b2 */ /* 0x0000a20008000100 */
[----:B------:R0:W3:Y:S01]  /*0260*/  SYNCS.EXCH.64 URZ, [UR8+0x8], UR4 ;  /* 0x00000804083f75b2 */ /* 0x0000e20008000100 */
[----:B------:R0:W4:Y:S01]  /*0270*/  SYNCS.EXCH.64 URZ, [UR8+0x40], UR6 ;  /* 0x00004006083f75b2 */ /* 0x0001220008000100 */
[----:B------:R0:W0:Y:S01]  /*0280*/  SYNCS.EXCH.64 URZ, [UR8+0x10], UR4 ;  /* 0x00001004083f75b2 */ /* 0x0000220008000100 */
        /* <DEDUP_REMOVED lines=9> */
[----:B------:R-:W-:Y:S01]  /*0320*/  NOP ;  /* 0x0000000000007918 */ /* 0x000fe20000000000 */
.L_x_2:
[----:B------:R-:W5:Y:S01]  /*0330*/  SHFL.IDX PT, R9, R0, RZ, 0x1f ;  /* 0x00001fff00097589 */ /* 0x000f6200000e0000 */
[----:B------:R-:W-:Y:S01]  /*0340*/  SHF.R.S32.HI R4, RZ, 0x1f, R5 ;  /* 0x0000001fff047819 */ /* 0x000fe20000011405 */
[----:B------:R-:W1:Y:S01]  /*0350*/  S2UR UR12, SR_CTAID.X ;  /* 0x00000000000c79c3 */ /* 0x000e620000002500 */
[----:B------:R-:W-:Y:S01]  /*0360*/  ELECT P0, URZ, PT ;  /* 0x00000000003f782f */ /* 0x000fe20003800000 */
[----:B------:R2:W3:Y:S01]  /*0370*/  SHFL.IDX PT, R11, R0, RZ, 0x1f ;  /* 0x00001fff000b7589 */ /* 0x0004e200000e0000 */
[----:B------:R-:W-:Y:S02]  /*0380*/  LEA.HI R4, R4, R5, RZ, 0x7 ;  /* 0x0000000504047211 */ /* 0x000fe400078f38ff */
[----:B------:R-:W-:Y:S02]  /*0390*/  ELECT P1, URZ, PT ;  /* 0x00000000003f782f */ /* 0x000fe40003820000 */
[----:B------:R-:W-:Y:S01]  /*03a0*/  SHF.R.S32.HI R13, RZ, 0x1f, R8 ;  /* 0x0000001fff0d7819 */ /* 0x000fe20000011408 */
[----:B------:R-:W4:Y:S01]  /*03b0*/  S2R R6, SR_CTAID.Y ;  /* 0x0000000000067919 */ /* 0x000f220000002600 */
[----:B------:R-:W-:Y:S01]  /*03c0*/  LOP3.LUT R4, R4, 0xffffff80, RZ, 0xc0, !PT ;  /* 0xffffff8004047812 */ /* 0x000fe200078ec0ff */
[----:B------:R-:W4:Y:S01]  /*03d0*/  LDC R14, c[0x0][0x140] ;  /* 0x00005000ff0e7b82 */ /* 0x000f220000000800 */
[----:B0-----:R-:W-:Y:S01]  /*03e0*/  ULDC UR4, c[0x0][0x150] ;  /* 0x0000540000047ab9 */ /* 0x001fe20000000800 */
[----:B------:R-:W-:Y:S01]  /*03f0*/  LEA.HI R13, R13, R8, RZ, 0x2 ;  /* 0x000000080d0d7211 */ /* 0x000fe200078f10ff */
[----:B------:R-:W0:Y:S01]  /*0400*/  SHFL.IDX PT, R16, R7, RZ, 0x1f ;  /* 0x00001fff07107589 */ /* 0x000e2200000e0000 */
[----:B------:R-:W-:Y:S01]  /*0410*/  IMAD.IADD R4, R5, 0x1, -R4 ;  /* 0x0000000105047824 */ /* 0x000fe200078e0a04 */
[----:B------:R-:W-:Y:S01]  /*0420*/  UMOV UR11, 0x80 ;  /* 0x00000080000b7882 */ /* 0x000fe20000000000 */
[----:B------:R-:W-:Y:S01]  /*0430*/  LOP3.LUT R13, R13, 0x3ffffffc, RZ, 0xc0, !PT ;  /* 0x3ffffffc0d0d7812 */ /* 0x000fe200078ec0ff */
[----:B------:R-:W-:Y:S01]  /*0440*/  NOP ;  /* 0x0000000000007918 */ /* 0x000fe20000000000 */
[----:B------:R-:W0:Y:S01]  /*0450*/  LDC R15, c[0x0][0x144] ;  /* 0x00005100ff0f7b82 */ /* 0x000e220000000800 */
[----:B------:R-:W-:Y:S01]  /*0460*/  SHF.R.S32.HI R3, RZ, 0x1f, R4 ;  /* 0x0000001fff037819 */ /* 0x000fe20000011404 */
[----:B------:R-:W-:Y:S01]  /*0470*/  NOP ;  /* 0x0000000000007918 */ /* 0x000fe20000000000 */
[----:B------:R-:W-:Y:S01]  /*0480*/  IMAD.IADD R8, R8, 0x1, -R13 ;  /* 0x0000000108087824 */ /* 0x000fe200078e0a0d */
[C---:B------:R-:W-:Y:S01]  /*0490*/  ISETP.NE.AND P4, PT, R10.reuse, RZ, PT ;  /* 0x000000ff0a00720c */ /* 0x040fe20003f85270 */
[----:B------:R-:W-:Y:S01]  /*04a0*/  VIADD R33, R10, 0xffffffff ;  /* 0xffffffff0a217836 */ /* 0x000fe20000000000 */
[----:B-----5:R-:W-:Y:S01]  /*04b0*/  ISETP.NE.OR P0, PT, R9, RZ, !P0 ;  /* 0x000000ff0900720c */ /* 0x020fe20004705670 */
[----:B------:R-:W-:Y:S01]  /*04c0*/  IMAD.MOV.U32 R122, RZ, RZ, 0x1 ;  /* 0x00000001ff7a7424 */ /* 0x000fe200078e00ff */
[----:B------:R-:W-:Y:S01]  /*04d0*/  LEA.HI R9, R3, R4, RZ, 0x3 ;  /* 0x0000000403097211 */ /* 0x000fe200078f18ff */
[----:B------:R-:W5:Y:S01]  /*04e0*/  LDC R21, c[0x0][0x148] ;  /* 0x00005200ff157b82 */ /* 0x000f620000000800 */
[----:B-1----:R-:W-:-:S02]  /*04f0*/  I2FP.F32.U32 R12, UR12 ;  /* 0x0000000c000c7c45 */ /* 0x002fc40008201000 */
[--C-:B--2---:R-:W-:Y:S02]  /*0500*/  SHF.R.S32.HI R0, RZ, 0x3, R9.reuse ;  /* 0x00000003ff007819 */ /* 0x104fe40000011409 */
[----:B------:R-:W-:Y:S01]  /*0510*/  SHF.R.S32.HI R9, RZ, 0x1f, R9 ;  /* 0x0000001fff097819 */ /* 0x000fe20000011409 */
[----:B------:R-:W-:Y:S01]  /*0520*/  FMUL R12, R12, UR4 ;  /* 0x000000040c0c7c20 */ /* 0x000fe20008400000 */
[----:B---3--:R-:W-:Y:S01]  /*0530*/  ISETP.NE.OR P1, PT, R11, RZ, !P1 ;  /* 0x000000ff0b00720c */ /* 0x008fe20004f25670 */
[----:B------:R-:W-:Y:S01]  /*0540*/  ULDC UR4, c[0x0][0x154] ;  /* 0x0000550000047ab9 */ /* 0x000fe20000000800 */
[----:B------:R-:W-:Y:S01]  /*0550*/  LEA.HI R11, R9, R0, RZ, 0x2 ;  /* 0x00000000090b7211 */ /* 0x000fe200078f10ff */
[----:B------:R-:W-:Y:S01]  /*0560*/  VOTEU.ALL UP1, P0 ;  /* 0x00000000003f7886 */ /* 0x000fe20000020000 */
[----:B------:R-:W-:Y:S01]  /*0570*/  SHF.R.S32.HI R9, RZ, 0x1f, R2 ;  /* 0x0000001fff097819 */ /* 0x000fe20000011402 */
[----:B------:R-:W1:Y:S01]  /*0580*/  F2I.U32.TRUNC.NTZ R12, R12 ;  /* 0x0000000c000c7305 */ /* 0x000e62000020f000 */
[----:B------:R-:W-:Y:S01]  /*0590*/  LOP3.LUT R11, R11, 0xfffffffc, RZ, 0xc0, !PT ;  /* 0xfffffffc0b0b7812 */ /* 0x000fe200078ec0ff */
[----:B------:R-:W-:Y:S01]  /*05a0*/  VOTEU.ALL UP0, P0 ;  /* 0x00000000003f7886 */ /* 0x000fe20000000000 */
[----:B------:R-:W-:Y:S01]  /*05b0*/  LEA.HI R9, R9, R2, RZ, 0x2 ;  /* 0x0000000209097211 */ /* 0x000fe200078f10ff */
[----:B------:R-:W2:Y:S01]  /*05c0*/  @!UP1 S2UR UR7, SR_CgaCtaId ;  /* 0x00000000000799c3 */ /* 0x000ea20000008800 */
[----:B----4-:R-:W-:Y:S01]  /*05d0*/  ISETP.EQ.U32.AND P2, PT, R14, 0x1, PT ;  /* 0x000000010e00780c */ /* 0x010fe20003f42070 */
[----:B------:R-:W-:Y:S01]  /*05e0*/  IMAD.IADD R11, R0, 0x1, -R11 ;  /* 0x00000001000b7824 */ /* 0x000fe200078e0a0b */
[----:B------:R-:W-:Y:S01]  /*05f0*/  LOP3.LUT R9, R9, 0xfffffffc, RZ, 0xc0, !PT ;  /* 0xfffffffc09097812 */ /* 0x000fe200078ec0ff */
[----:B------:R-:W-:Y:S01]  /*0600*/  VOTEU.ALL UP2, P1 ;  /* 0x00000000003f7886 */ /* 0x000fe20000840000 */
[----:B------:R-:W-:Y:S01]  /*0610*/  @!UP1 UMOV UR6, 0x400 ;  /* 0x0000040000069882 */ /* 0x000fe20000000000 */
[----:B------:R-:W-:Y:S01]  /*0620*/  IMAD R8, R8, 0x4, R11 ;  /* 0x0000000408087824 */ /* 0x000fe200078e020b */
[----:B------:R-:W-:Y:S01]  /*0630*/  VOTEU.ALL UP3, P1 ;  /* 0x00000000003f7886 */ /* 0x000fe20000860000 */
[----:B------:R-:W-:Y:S01]  /*0640*/  IMAD.IADD R14, R2, 0x1, -R9 ;  /* 0x00000001020e7824 */ /* 0x000fe200078e0a09 */
[----:B------:R-:W-:Y:S01]  /*0650*/  I2FP.F32.U32 R2, R6 ;  /* 0x0000000600027245 */ /* 0x000fe20000201000 */
[----:B------:R-:W3:Y:S01]  /*0660*/  @!UP2 S2UR UR10, SR_CgaCtaId ;  /* 0x00000000000aa9c3 */ /* 0x000ee20000008800 */
[----:B------:R-:W-:Y:S01]  /*0670*/  LEA.HI R0, R8, R8, RZ, 0x1 ;  /* 0x0000000808007211 */ /* 0x000fe200078f08ff */
[----:B-1----:R-:W-:Y:S01]  /*0680*/  IMAD.MOV R12, RZ, RZ, -R12 ;  /* 0x000000ffff0c7224 */ /* 0x002fe200078e0a0c */
[----:B------:R-:W-:Y:S01]  /*0690*/  @!UP2 UMOV UR9, 0x400 ;  /* 0x000004000009a882 */ /* 0x000fe20000000000 */
[----:B------:R-:W-:Y:S01]  /*06a0*/  FMUL R2, R2, UR4 ;  /* 0x0000000402027c20 */ /* 0x000fe20008400000 */
[----:B------:R-:W-:Y:S01]  /*06b0*/  LOP3.LUT R9, R0, 0xfffffffe, RZ, 0xc0, !PT ;  /* 0xfffffffe00097812 */ /* 0x000fe200078ec0ff */
[----:B0-----:R-:W-:Y:S01]  /*06c0*/  IMAD R20, R15, R12, UR12 ;  /* 0x0000000c0f147e24 */ /* 0x001fe2000f8e020c */
[----:B------:R-:W-:Y:S01]  /*06d0*/  UMOV UR4, 0x20 ;  /* 0x0000002000047882 */ /* 0x000fe20000000000 */
[----:B------:R-:W-:Y:S01]  /*06e0*/  IMAD.SHL.U32 R123, R8, 0x4, RZ ;  /* 0x00000004087b7824 */ /* 0x000fe200078e00ff */
[----:B------:R-:W-:-:S04]  /*06f0*/  @!UP1 UIADD3 UR4, -UR4, 0x100000, URZ ;  /* 0x0010000004049890 */ /* 0x000fc8000fffe13f */
[----:B------:R-:W-:Y:S02]  /*0700*/  @!UP1 USHF.L.U32 UR5, UR4, 0xb, URZ ;  /* 0x0000000b04059899 */ /* 0x000fe4000800063f */
[----:B------:R-:W-:Y:S01]  /*0710*/  @!UP1 USHF.L.U32 UR4, UR4, 0x1, URZ ;  /* 0x0000000104049899 */ /* 0x000fe2000800063f */
[C---:B------:R-:W-:Y:S01]  /*0720*/  IMAD.IADD R9, R8.reuse, 0x1, -R9 ;  /* 0x0000000108097824 */ /* 0x040fe200078e0a09 */
[----:B------:R-:W0:Y:S01]  /*0730*/  F2I.U32.TRUNC.NTZ R2, R2 ;  /* 0x0000000200027305 */ /* 0x000e22000020f000 */
[----:B------:R-:W-:Y:S01]  /*0740*/  VOTEU.ALL UP4, P1 ;  /* 0x00000000003f7886 */ /* 0x000fe20000880000 */
[----:B------:R-:W-:Y:S01]  /*0750*/  LOP3.LUT R123, R8, 0xc, R123, 0x78, !PT ;  /* 0x0000000c087b7812 */ /* 0x000fe200078e787b */
[----:B--2---:R-:W-:Y:S01]  /*0760*/  @!UP1 ULEA UR8, UR7, UR6, 0x18 ;  /* 0x0000000607089291 */ /* 0x004fe2000f8ec03f */
[----:B------:R-:W-:Y:S01]  /*0770*/  ISETP.NE.AND P3, PT, R9, R20, PT ;  /* 0x000000140900720c */ /* 0x000fe20003f65270 */
[----:B------:R-:W-:-:S04]  /*0780*/  @!UP2 UIADD3 UR6, -UR11, 0x100000, URZ ;  /* 0x001000000b06a890 */ /* 0x000fc8000fffe13f */
[----:B------:R-:W-:Y:S02]  /*0790*/  @!UP2 USHF.L.U32 UR7, UR6, 0xb, URZ ;  /* 0x0000000b0607a899 */ /* 0x000fe4000800063f */
[----:B------:R-:W-:Y:S01]  /*07a0*/  @!UP2 USHF.L.U32 UR6, UR6, 0x1, URZ ;  /* 0x000000010606a899 */ /* 0x000fe2000800063f */
[----:B------:R-:W-:Y:S01]  /*07b0*/  ISETP.GE.U32.AND P6, PT, R33, 0x2, PT ;  /* 0x000000022100780c */ /* 0x000fe20003fc6070 */
[----:B------:R-:W-:Y:S01]  /*07c0*/  VOTEU.ALL UP5, P1 ;  /* 0x00000000003f7886 */ /* 0x000fe200008a0000 */
[----:B------:R-:W-:Y:S01]  /*07d0*/  VOTEU.ALL UP1, P0 ;  /* 0x00000000003f7886 */ /* 0x000fe20000020000 */
[----:B------:R-:W-:Y:S02]  /*07e0*/  LOP3.LUT P0, RZ, R4, 0x7, RZ, 0xc0, !PT ;  /* 0x0000000704ff7812 */ /* 0x000fe4000780c0ff */
[----:B------:R-:W-:Y:S01]  /*07f0*/  R2UR UR43, R16 ;  /* 0x00000000102b72ca */ /* 0x000fe200000e0000 */
[----:B---3--:R-:W-:Y:S01]  /*0800*/  @!UP2 ULEA UR9, UR10, UR9, 0x18 ;  /* 0x000000090a09a291 */ /* 0x008fe2000f8ec03f */
[C---:B------:R-:W-:Y:S01]  /*0810*/  ISETP.LT.U32.AND P0, PT, R123.reuse, 0x2, !P0 ;  /* 0x000000027b00780c */ /* 0x040fe20004701070 */
[----:B0-----:R-:W-:Y:S01]  /*0820*/  IMAD.MOV R24, RZ, RZ, -R2 ;  /* 0x000000ffff187224 */ /* 0x001fe200078e0a02 */
[----:B------:R-:W-:Y:S01]  /*0830*/  VOTEU.ALL UP2, P1 ;  /* 0x00000000003f7886 */ /* 0x000fe20000840000 */
[----:B------:R-:W-:Y:S01]  /*0840*/  @P3 LEA.HI R0, R123, R123, RZ, 0x1 ;  /* 0x0000007b7b003211 */ /* 0x000fe200078f08ff */
[----:B------:R-:W0:Y:S02]  /*0850*/  FENCE.VIEW.ASYNC.S ;  /* 0x00000000000073c6 */ /* 0x000e240000000000 */
[----:B0-----:R0:W1:Y:S01]  /*0860*/  @!UP0 SYNCS.EXCH.64 URZ, [UR8+0xa0], UR4 ;  /* 0x0000a004083f85b2 */ /* 0x0010620008000100 */
[----:B------:R-:W-:Y:S01]  /*0870*/  ISETP.NE.AND P1, PT, R14, 0x3, PT ;  /* 0x000000030e00780c */ /* 0x000fe20003f25270 */
[----:B-----5:R-:W-:Y:S01]  /*0880*/  IMAD R9, R21, R24, R6 ;  /* 0x0000001815097224 */ /* 0x020fe200078e0206 */
[----:B------:R-:W-:-:S02]  /*0890*/  @P3 SHF.R.S32.HI R0, RZ, 0x1, R0 ;  /* 0x00000001ff003819 */ /* 0x000fc40000011400 */
[----:B------:R-:W-:Y:S02]  /*08a0*/  ISETP.EQ.OR P1, PT, R14, RZ, !P1 ;  /* 0x000000ff0e00720c */ /* 0x000fe40004f22670 */
[----:B------:R-:W-:Y:S02]  /*08b0*/  @P3 ISETP.NE.AND P5, PT, R0, R9, PT ;  /* 0x000000090000320c */ /* 0x000fe40003fa5270 */
[----:B------:R-:W-:Y:S02]  /*08c0*/  ISETP.EQ.AND P1, PT, R10, RZ, P1 ;  /* 0x000000ff0a00720c */ /* 0x000fe40000f22270 */
[----:B------:R-:W-:Y:S02]  /*08d0*/  SEL R9, RZ, 0x1, !P0 ;  /* 0x00000001ff097807 */ /* 0x000fe40004000000 */
[----:B------:R-:W-:Y:S02]  /*08e0*/  @P3 SEL R122, RZ, 0x1, P5 ;  /* 0x00000001ff7a3807 */ /* 0x000fe40002800000 */
[----:B------:R-:W-:Y:S01]  /*08f0*/  SEL R23, RZ, 0x1, !P1 ;  /* 0x00000001ff177807 */ /* 0x000fe20004800000 */
[----:B------:R0:W2:Y:S01]  /*0900*/  @!UP1 SYNCS.EXCH.64 URZ, [UR8+0xa8], UR4 ;  /* 0x0000a804083f95b2 */ /* 0x0000a20008000100 */
[----:B------:R-:W-:Y:S01]  /*0910*/  NOP ;  /* 0x0000000000007918 */ /* 0x000fe20000000000 */
[----:B------:R-:W-:-:S02]  /*0920*/  LOP3.LUT R122, R122, R9, RZ, 0xc0, !PT ;  /* 0x000000097a7a7212 */ /* 0x000fc400078ec0ff */
[----:B------:R-:W-:Y:S01]  /*0930*/  SEL R23, R23, 0x2, P6 ;  /* 0x0000000217177807 */ /* 0x000fe20003000000 */
[----:B------:R0:W3:Y:S01]  /*0940*/  @!UP2 SYNCS.EXCH.64 URZ, [UR9+0x80], UR6 ;  /* 0x00008006093fa5b2 */ /* 0x0000e20008000100 */
[----:B------:R0:W4:Y:S01]  /*0950*/  @!UP3 SYNCS.EXCH.64 URZ, [UR9+0x88], UR6 ;  /* 0x00008806093fb5b2 */ /* 0x0001220008000100 */
[----:B------:R0:W0:Y:S01]  /*0960*/  @!UP4 SYNCS.EXCH.64 URZ, [UR9+0x90], UR6 ;  /* 0x00009006093fc5b2 */ /* 0x0000220008000100 */
[----:B------:R0:W0:Y:S01]  /*0970*/  @!UP5 SYNCS.EXCH.64 URZ, [UR9+0x98], UR6 ;  /* 0x00009806093fd5b2 */ /* 0x0000220008000100 */
[----:B------:R-:W-:Y:S01]  /*0980*/  NOP ;  /* 0x0000000000007918 */ /* 0x000fe20000000000 */
[----:B-1----:R-:W-:Y:S05]  /*0990*/  @!P2 BRA `(.L_x_3) ;  /* 0x000000000008a947 */ /* 0x002fea0003800000 */
[----:B0-234-:R-:W-:Y:S01]  /*09a0*/  UCGABAR_ARV ;  /* 0x00000000000079c7 */ /* 0x01dfe20008000000 */
[----:B------:R-:W-:Y:S05]  /*09b0*/  BRA `(.L_x_4) ;  /* 0x0000000000047947 */ /* 0x000fea0003800000 */
.L_x_3:
[----:B0-234-:R-:W-:Y:S01]  /*09c0*/  NOP ;  /* 0x0000000000007918 */ /* 0x01dfe20000000000 */
.L_x_4:
[----:B------:R-:W-:Y:S01]  /*09d0*/  ULDC.64 UR4, c[0x0][0x598] ;  /* 0x0001660000047ab9 */ /* 0x000fe20000000a00 */
[----:B------:R-:W-:Y:S01]  /*09e0*/  ULDC.64 UR36, c[0x0][0x208] ;  /* 0x0000820000247ab9 */ /* 0x000fe20000000a00 */
[----:B------:R-:W-:-:S04]  /*09f0*/  ISETP.NE.U32.AND P0, PT, RZ, UR4, PT ;  /* 0x00000004ff007c0c */ /* 0x000fc8000bf05070 */
[----:B------:R-:W-:-:S13]  /*0a00*/  ISETP.NE.AND.EX P0, PT, RZ, UR5, PT, P0 ;  /* 0x00000005ff007c0c */ /* 0x000fda000bf05300 */
[----:B------:R-:W-:Y:S05]  /*0a10*/  @!P0 BRA `(.L_x_5) ;  /* 0x00000000001c8947 */ /* 0x000fea0003800000 */
[----:B------:R-:W0:Y:S02]  /*0a20*/  LDC.64 R8, c[0x0][0x598] ;  /* 0x00016600ff087b82 */ /* 0x000e240000000a00 */
[----:B0-----:R-:W2:Y:S02]  /*0a30*/  LDG.E.64 R8, desc[UR36][R8.64] ;  /* 0x0000002408087981 */ /* 0x001ea4000c1e1b00 */
[----:B--2---:R-:W-:-:S04]  /*0a40*/  ISETP.NE.U32.AND P0, PT, R8, RZ, PT ;  /* 0x000000ff0800720c */ /* 0x004fc80003f05070 */
[----:B------:R-:W-:-:S13]  /*0a50*/  ISETP.NE.AND.EX P0, PT, R9, RZ, PT, P0 ;  /* 0x000000ff0900720c */ /* 0x000fda0003f05300 */
[----:B------:R-:W-:Y:S05]  /*0a60*/  @!P0 BRA `(.L_x_5) ;  /* 0x0000000000088947 */ /* 0x000fea0003800000 */
[----:B------:R0:W5:Y:S01]  /*0a70*/  LD.E R121, desc[UR36][R8.64] ;  /* 0x0000002408797980 */ /* 0x000162000c101900 */
[----:B------:R-:W-:Y:S05]  /*0a80*/  BRA `(.L_x_6) ;  /* 0x0000000000247947 */ /* 0x000fea0003800000 */
.L_x_5:
[----:B------:R-:W-:Y:S02]  /*0a90*/  ULDC.64 UR4, c[0x0][0x588] ;  /* 0x0001620000047ab9 */ /* 0x000fe40000000a00 */
[----:B------:R-:W-:-:S04]  /*0aa0*/  ISETP.NE.U32.AND P0, PT, RZ, UR4, PT ;  /* 0x00000004ff007c0c */ /* 0x000fc8000bf05070 */
[----:B------:R-:W-:-:S13]  /*0ab0*/  ISETP.NE.AND.EX P0, PT, RZ, UR5, PT, P0 ;  /* 0x00000005ff007c0c */ /* 0x000fda000bf05300 */
[----:B------:R-:W-:Y:S05]  /*0ac0*/  @!P0 BRA `(.L_x_7) ;  /* 0x00000000000c8947 */ /* 0x000fea0003800000 */
[----:B------:R-:W0:Y:S02]  /*0ad0*/  LDC.64 R8, c[0x0][0x588] ;  /* 0x00016200ff087b82 */ /* 0x000e240000000a00 */
[----:B0-----:R1:W5:Y:S01]  /*0ae0*/  LDG.E R121, desc[UR36][R8.64] ;  /* 0x0000002408797981 */ /* 0x001362000c1e1900 */
[----:B------:R-:W-:Y:S05]  /*0af0*/  BRA `(.L_x_6) ;  /* 0x0000000000087947 */ /* 0x000fea0003800000 */
.L_x_7:
[----:B------:R-:W-:Y:S02]  /*0b00*/  ULDC UR4, c[0x0][0x580] ;  /* 0x0001600000047ab9 */ /* 0x000fe40000000800 */
[----:B------:R-:W-:-:S07]  /*0b10*/  IMAD.U32 R121, RZ, RZ, UR4 ;  /* 0x00000004ff797e24 */ /* 0x000fce000f8e00ff */
.L_x_6:
[----:B------:R-:W-:Y:S02]  /*0b20*/  ULDC.64 UR4, c[0x0][0x5a0] ;  /* 0x0001680000047ab9 */ /* 0x000fe40000000a00 */
[----:B------:R-:W-:-:S04]  /*0b30*/  ISETP.NE.U32.AND P0, PT, RZ, UR4, PT ;  /* 0x00000004ff007c0c */ /* 0x000fc8000bf05070 */
[----:B------:R-:W-:-:S13]  /*0b40*/  ISETP.NE.AND.EX P0, PT, RZ, UR5, PT, P0 ;  /* 0x00000005ff007c0c */ /* 0x000fda000bf05300 */
[----:B------:R-:W-:Y:S05]  /*0b50*/  @!P0 BRA `(.L_x_8) ;  /* 0x00000000001c8947 */ /* 0x000fea0003800000 */
[----:B01----:R-:W0:Y:S02]  /*0b60*/  LDC.64 R8, c[0x0][0x5a0] ;  /* 0x00016800ff087b82 */ /* 0x003e240000000a00 */
[----:B0-----:R-:W2:Y:S02]  /*0b70*/  LDG.E.64 R8, desc[UR36][R8.64] ;  /* 0x0000002408087981 */ /* 0x001ea4000c1e1b00 */
[----:B--2---:R-:W-:-:S04]  /*0b80*/  ISETP.NE.U32.AND P0, PT, R8, RZ, PT ;  /* 0x000000ff0800720c */ /* 0x004fc80003f05070 */
[----:B------:R-:W-:-:S13]  /*0b90*/  ISETP.NE.AND.EX P0, PT, R9, RZ, PT, P0 ;  /* 0x000000ff0900720c */ /* 0x000fda0003f05300 */
[----:B------:R-:W-:Y:S05]  /*0ba0*/  @!P0 BRA `(.L_x_8) ;  /* 0x0000000000088947 */ /* 0x000fea0003800000 */
[----:B------:R0:W5:Y:S01]  /*0bb0*/  LD.E R120, desc[UR36][R8.64] ;  /* 0x0000002408787980 */ /* 0x000162000c101900 */
[----:B------:R-:W-:Y:S05]  /*0bc0*/  BRA `(.L_x_9) ;  /* 0x0000000000247947 */ /* 0x000fea0003800000 */
.L_x_8:
[----:B------:R-:W-:Y:S02]  /*0bd0*/  ULDC.64 UR4, c[0x0][0x590] ;  /* 0x0001640000047ab9 */ /* 0x000fe40000000a00 */
[----:B------:R-:W-:-:S04]  /*0be0*/  ISETP.NE.U32.AND P0, PT, RZ, UR4, PT ;  /* 0x00000004ff007c0c */ /* 0x000fc8000bf05070 */
[----:B------:R-:W-:-:S13]  /*0bf0*/  ISETP.NE.AND.EX P0, PT, RZ, UR5, PT, P0 ;  /* 0x00000005ff007c0c */ /* 0x000fda000bf05300 */
[----:B------:R-:W-:Y:S05]  /*0c00*/  @!P0 BRA `(.L_x_10) ;  /* 0x00000000000c8947 */ /* 0x000fea0003800000 */
[----:B01----:R-:W0:Y:S02]  /*0c10*/  LDC.64 R8, c[0x0][0x590] ;  /* 0x00016400ff087b82 */ /* 0x003e240000000a00 */
[----:B0-----:R1:W5:Y:S01]  /*0c20*/  LDG.E R120, desc[UR36][R8.64] ;  /* 0x0000002408787981 */ /* 0x001362000c1e1900 */
[----:B------:R-:W-:Y:S05]  /*0c30*/  BRA `(.L_x_9) ;  /* 0x0000000000087947 */ /* 0x000fea0003800000 */
.L_x_10:
[----:B------:R-:W-:Y:S02]  /*0c40*/  ULDC UR4, c[0x0][0x584] ;  /* 0x0001610000047ab9 */ /* 0x000fe40000000800 */
[----:B------:R-:W-:-:S07]  /*0c50*/  IMAD.U32 R120, RZ, RZ, UR4 ;  /* 0x00000004ff787e24 */ /* 0x000fce000f8e00ff */
.L_x_9:
[----:B------:R-:W2:Y:S01]  /*0c60*/  LDC R2, c[0x0][0x65c] ;  /* 0x00019700ff027b82 */ /* 0x000ea20000000800 */
[----:B------:R-:W-:Y:S01]  /*0c70*/  ULDC UR6, c[0x0][0x28c] ;  /* 0x0000a30000067ab9 */ /* 0x000fe20000000800 */
[----:B------:R-:W-:Y:S01]  /*0c80*/  ISETP.NE.AND P0, PT, R10, 0x2, PT ;  /* 0x000000020a00780c */ /* 0x000fe20003f05270 */
[----:B------:R-:W-:Y:S01]  /*0c90*/  UIADD3 UR6, UR6, 0x3f, URZ ;  /* 0x0000003f06067890 */ /* 0x000fe2000fffe03f */
[----:B01----:R-:W-:Y:S01]  /*0ca0*/  IMAD.U32 R8, RZ, RZ, UR12 ;  /* 0x0000000cff087e24 */ /* 0x003fe2000f8e00ff */
[----:B------:R-:W-:Y:S01]  /*0cb0*/  UMOV UR38, URZ ;  /* 0x0000003f00267c82 */ /* 0x000fe20008000000 */
[----:B------:R-:W-:Y:S01]  /*0cc0*/  UMOV UR39, URZ ;  /* 0x0000003f00277c82 */ /* 0x000fe20008000000 */
[----:B------:R-:W-:Y:S01]  /*0cd0*/  USHF.R.S32.HI UR7, URZ, 0x1f, UR6 ;  /* 0x0000001f3f077899 */ /* 0x000fe20008011406 */
[----:B------:R-:W-:-:S03]  /*0ce0*/  ULDC.64 UR8, c[0x0][0x650] ;  /* 0x0001940000087ab9 */ /* 0x000fc60000000a00 */
[----:B------:R-:W-:-:S04]  /*0cf0*/  ULEA.HI UR7, UR7, UR6, URZ, 0x6 ;  /* 0x0000000607077291 */ /* 0x000fc8000f8f303f */
[----:B------:R-:W-:Y:S01]  /*0d00*/  USHF.R.S32.HI UR40, URZ, 0x6, UR7 ;  /* 0x000000063f287899 */ /* 0x000fe20008011407 */
[----:B--2---:R-:W-:-:S13]  /*0d10*/  ISETP.NE.AND P1, PT, R2, 0x1, PT ;  /* 0x000000010200780c */ /* 0x004fda0003f25270 */
[----:B------:R-:W0:Y:S01]  /*0d20*/  @P1 LDC R17, c[0x0][0x10] ;  /* 0x00000400ff111b82 */ /* 0x000e220000000800 */
[----:B------:R-:W-:Y:S02]  /*0d30*/  @P1 IMAD.MOV.U32 R7, RZ, RZ, RZ ;  /* 0x000000ffff071224 */ /* 0x000fe400078e00ff */
[----:B------:R-:W-:-:S05]  /*0d40*/  @P1 IMAD.MOV.U32 R9, RZ, RZ, RZ ;  /* 0x000000ffff091224 */ /* 0x000fca00078e00ff */
[----:B------:R-:W1:Y:S01]  /*0d50*/  @!P1 LDC R11, c[0x0][0xc] ;  /* 0x00000300ff0b9b82 */ /* 0x000e620000000800 */
[----:B------:R-:W-:Y:S01]  /*0d60*/  ULDC UR4, c[0x0][0xc] ;  /* 0x0000030000047ab9 */ /* 0x000fe20000000800 */
[----:B------:R-:W-:Y:S02]  /*0d70*/  ULDC UR5, c[0x0][0x10] ;  /* 0x0000040000057ab9 */ /* 0x000fe40000000800 */
[----:B------:R-:W-:-:S04]  /*0d80*/  UIMAD.WIDE.U32 UR4, UR4, UR5, URZ ;  /* 0x00000005040472a5 */ /* 0x000fc8000f8e003f */
[----:B------:R-:W2:Y:S01]  /*0d90*/  LDC R0, c[0x0][0x14] ;  /* 0x00000500ff007b82 */ /* 0x000ea20000000800 */
[----:B0-----:R-:W-:-:S04]  /*0da0*/  @P1 IMAD.WIDE.U32 R16, R17, UR12, R6 ;  /* 0x0000000c11101c25 */ /* 0x001fc8000f8e0006 */
[----:B------:R-:W-:Y:S02]  /*0db0*/  @P1 IMAD.IADD R17, R17, 0x1, R9 ;  /* 0x0000000111111824 */ /* 0x000fe400078e0209 */
[----:B------:R-:W-:Y:S02]  /*0dc0*/  IMAD.MOV.U32 R9, RZ, RZ, RZ ;  /* 0x000000ffff097224 */ /* 0x000fe400078e00ff */
[----:B-1----:R-:W-:-:S04]  /*0dd0*/  @!P1 IMAD.WIDE.U32 R8, R6, R11, R8 ;  /* 0x0000000b06089225 */ /* 0x002fc800078e0008 */
[----:B------:R-:W-:Y:S02]  /*0de0*/  @!P1 IMAD.MOV.U32 R16, RZ, RZ, R8 ;  /* 0x000000ffff109224 */ /* 0x000fe400078e0008 */
[----:B--2---:R-:W-:-:S04]  /*0df0*/  IMAD.WIDE.U32 R12, R0, UR4, RZ ;  /* 0x00000004000c7c25 */ /* 0x004fc8000f8e00ff */
[----:B------:R-:W-:Y:S01]  /*0e00*/  IMAD R10, R0, UR5, RZ ;  /* 0x00000005000a7c24 */ /* 0x000fe2000f8e02ff */
[----:B------:R0:W-:Y:S01]  /*0e10*/  STL.64 [R1], R12 ;  /* 0x0000000c01007387 */ /* 0x0001e20000100a00 */
[----:B------:R-:W-:Y:S02]  /*0e20*/  @!P1 IMAD.MOV.U32 R17, RZ, RZ, R9 ;  /* 0x000000ffff119224 */ /* 0x000fe400078e0009 */
[----:B------:R-:W-:Y:S01]  /*0e30*/  IMAD.IADD R0, R13, 0x1, R10 ;  /* 0x000000010d007824 */ /* 0x000fe200078e020a */
[----:B------:R-:W-:Y:S06]  /*0e40*/  @P0 BRA `(.L_x_11) ;  /* 0x0000000000280947 */ /* 0x000fec0003800000 */
[----:B------:R-:W-:Y:S01]  /*0e50*/  UIMAD.WIDE.U32 UR4, UR40, 0x24924925, URZ ;  /* 0x24924925280478a5 */ /* 0x000fe2000f8e003f */
[----:B------:R-:W-:Y:S01]  /*0e60*/  IADD3 R16, P0, R16, R12, RZ ;  /* 0x0000000c10107210 */ /* 0x000fe20007f1e0ff */
[----:B------:R-:W-:Y:S02]  /*0e70*/  UISETP.GE.U32.AND UP0, UPT, UR40, 0x7, UPT ;  /* 0x000000072800788c */ /* 0x000fe4000bf06070 */
[----:B------:R-:W-:Y:S02]  /*0e80*/  UIADD3 UR4, -UR5, UR40, URZ ;  /* 0x0000002805047290 */ /* 0x000fe4000fffe13f */
[----:B------:R-:W-:Y:S01]  /*0e90*/  IMAD.X R17, R0, 0x1, R17, P0 ;  /* 0x0000000100117824 */ /* 0x000fe200000e0611 */
[----:B------:R-:W-:Y:S01]  /*0ea0*/  UMOV UR39, URZ ;  /* 0x0000003f00277c82 */ /* 0x000fe20008000000 */
[----:B------:R-:W-:-:S04]  /*0eb0*/  ULEA.HI UR4, UR4, UR5, URZ, 0x1f ;  /* 0x0000000504047291 */ /* 0x000fc8000f8ff83f */
[----:B------:R-:W-:-:S04]  /*0ec0*/  USHF.R.U32.HI UR4, URZ, 0x2, UR4 ;  /* 0x000000023f047899 */ /* 0x000fc80008011604 */
[----:B------:R-:W-:Y:S02]  /*0ed0*/  @UP0 ULOP3.LUT UR39, UR4, 0x1, URZ, 0xc0, !UPT ;  /* 0x0000000104270892 */ /* 0x000fe4000f8ec03f */
[----:B------:R-:W-:-:S12]  /*0ee0*/  UIMAD UR38, UR4, -0x7, UR40 ;  /* 0xfffffff9042678a4 */ /* 0x000fd8000f8e0228 */
.L_x_11:
[----:B------:R-:W-:Y:S01]  /*0ef0*/  ISETP.GE.U32.AND P0, PT, R16, UR8, PT ;  /* 0x0000000810007c0c */ /* 0x000fe2000bf06070 */
[----:B------:R-:W-:Y:S01]  /*0f00*/  IMAD.MOV.U32 R22, RZ, RZ, -0x1 ;  /* 0xffffffffff167424 */ /* 0x000fe200078e00ff */
[----:B------:R-:W-:Y:S01]  /*0f10*/  PRMT R8, RZ, 0x7610, R8 ;  /* 0x00007610ff087816 */ /* 0x000fe20000000008 */
[----:B------:R-:W-:Y:S01]  /*0f20*/  IMAD.MOV.U32 R18, RZ, RZ, -0x1 ;  /* 0xffffffffff127424 */ /* 0x000fe200078e00ff */
[----:B------:R-:W-:Y:S01]  /*0f30*/  ISETP.GE.U32.AND.EX P0, PT, R17, UR9, PT, P0 ;  /* 0x0000000911007c0c */ /* 0x000fe2000bf06100 */
[----:B------:R-:W-:-:S12]  /*0f40*/  IMAD.MOV.U32 R19, RZ, RZ, -0x1 ;  /* 0xffffffffff137424 */ /* 0x000fd800078e00ff */
[----:B------:R-:W-:Y:S05]  /*0f50*/  @P0 BRA `(.L_x_12) ;  /* 0x0000000400240947 */ /* 0x000fea0003800000 */
[----:B------:R-:W1:Y:S01]  /*0f60*/  LDC.64 R18, c[0x0][0x628] ;  /* 0x00018a00ff127b82 */ /* 0x000e620000000a00 */
[----:B------:R-:W-:Y:S02]  /*0f70*/  IMAD.MOV.U32 R8, RZ, RZ, R16 ;  /* 0x000000ffff087224 */ /* 0x000fe400078e0010 */
[----:B------:R-:W-:-:S05]  /*0f80*/  IMAD.MOV.U32 R9, RZ, RZ, R17 ;  /* 0x000000ffff097224 */ /* 0x000fca00078e0011 */
[----:B------:R-:W2:Y:S08]  /*0f90*/  LDC R22, c[0x0][0x630] ;  /* 0x00018c00ff167b82 */ /* 0x000eb00000000800 */
[----:B------:R-:W3:Y:S01]  /*0fa0*/  LDC.64 R26, c[0x0][0x620] ;  /* 0x00018800ff1a7b82 */ /* 0x000ee20000000a00 */
[----:B-1----:R-:W-:-:S04]  /*0fb0*/  ISETP.NE.U32.AND P0, PT, R18, RZ, PT ;  /* 0x000000ff1200720c */ /* 0x002fc80003f05070 */
[----:B------:R-:W-:-:S13]  /*0fc0*/  ISETP.NE.AND.EX P0, PT, R19, RZ, PT, P0 ;  /* 0x000000ff1300720c */ /* 0x000fda0003f05300 */
[----:B--23--:R-:W-:Y:S05]  /*0fd0*/  @!P0 BRA `(.L_x_13) ;  /* 0x0000000000288947 */ /* 0x00cfea0003800000 */
[----:B0-----:R-:W0:Y:S02]  /*0fe0*/  LDC R13, c[0x0][0x634] ;  /* 0x00018d00ff0d7b82 */ /* 0x001e240000000800 */
[----:B0-----:R-:W-:-:S05]  /*0ff0*/  IADD3 R13, P0, R16, R13, RZ ;  /* 0x0000000d100d7210 */ /* 0x001fca0007f1e0ff */
[----:B------:R-:W-:-:S04]  /*1000*/  IMAD.X R15, RZ, RZ, R17, P0 ;  /* 0x000000ffff0f7224 */ /* 0x000fc800000e0611 */
[----:B------:R-:W-:-:S04]  /*1010*/  IMAD.WIDE.U32 R8, R15, R18, RZ ;  /* 0x000000120f087225 */ /* 0x000fc800078e00ff */
[----:B------:R-:W-:-:S04]  /*1020*/  IMAD.WIDE.U32 R10, P0, R13, R19, R8 ;  /* 0x000000130d0a7225 */ /* 0x000fc80007800008 */
[----:B------:R-:W-:-:S04]  /*1030*/  IMAD.WIDE.U32 R8, R13, R18, RZ ;  /* 0x000000120d087225 */ /* 0x000fc800078e00ff */
[----:B------:R-:W-:Y:S01]  /*1040*/  IMAD.X R13, RZ, RZ, RZ, P0 ;  /* 0x000000ffff0d7224 */ /* 0x000fe200000e06ff */
[----:B------:R-:W-:Y:S01]  /*1050*/  IADD3 RZ, P0, R9, R10, RZ ;  /* 0x0000000a09ff7210 */ /* 0x000fe20007f1e0ff */
[----:B------:R-:W-:-:S04]  /*1060*/  IMAD.MOV.U32 R12, RZ, RZ, R11 ;  /* 0x000000ffff0c7224 */ /* 0x000fc800078e000b */
[----:B------:R-:W-:-:S08]  /*1070*/  IMAD.WIDE.U32.X R8, R15, R19, R12, P0 ;  /* 0x000000130f087225 */ /* 0x000fd000000e040c */
.L_x_13:
[----:B------:R-:W1:Y:S01]  /*1080*/  LDC.64 R28, c[0x0][0x640] ;  /* 0x00019000ff1c7b82 */ /* 0x000e620000000a00 */
[-CC-:B------:R-:W-:Y:S01]  /*1090*/  SHF.R.U64 R32, R8, R22.reuse, R9.reuse ;  /* 0x0000001608207219 */ /* 0x180fe20000001209 */
[----:B------:R-:W-:Y:S01]  /*10a0*/  IMAD.MOV.U32 R31, RZ, RZ, 0x1 ;  /* 0x00000001ff1f7424 */ /* 0x000fe200078e00ff */
[----:B------:R-:W-:Y:S02]  /*10b0*/  SHF.R.U32.HI R8, RZ, R22, R9 ;  /* 0x00000016ff087219 */ /* 0x000fe40000011609 */
[----:B------:R-:W-:-:S03]  /*10c0*/  IADD3 R11, P0, RZ, -R32, RZ ;  /* 0x80000020ff0b7210 */ /* 0x000fc60007f1e0ff */
[----:B0-----:R-:W0:Y:S02]  /*10d0*/  LDC R12, c[0x0][0x618] ;  /* 0x00018600ff0c7b82 */ /* 0x001e240000000800 */
[----:B------:R-:W-:-:S04]  /*10e0*/  IMAD.X R9, RZ, RZ, ~R8, P0 ;  /* 0x000000ffff097224 */ /* 0x000fc800000e0e08 */
[-C--:B------:R-:W-:Y:S02]  /*10f0*/  IMAD R10, R9, R26.reuse, RZ ;  /* 0x0000001a090a7224 */ /* 0x080fe400078e02ff */
[----:B------:R-:W2:Y:S01]  /*1100*/  LDC R13, c[0x0][0x608] ;  /* 0x00018200ff0d7b82 */ /* 0x000ea20000000800 */
[----:B------:R-:W-:-:S04]  /*1110*/  IMAD.WIDE.U32 R8, R11, R26, R16 ;  /* 0x0000001a0b087225 */ /* 0x000fc800078e0010 */
[----:B------:R-:W-:-:S03]  /*1120*/  IMAD R11, R11, R27, R10 ;  /* 0x0000001b0b0b7224 */ /* 0x000fc600078e020a */
[----:B------:R-:W3:Y:S01]  /*1130*/  LDC R18, c[0x0][0x658] ;  /* 0x00019600ff127b82 */ /* 0x000ee20000000800 */
[----:B------:R-:W-:Y:S01]  /*1140*/  IMAD.IADD R9, R9, 0x1, R11 ;  /* 0x0000000109097824 */ /* 0x000fe200078e020b */
[----:B-1----:R-:W-:Y:S01]  /*1150*/  ISETP.NE.U32.AND P0, PT, R28, RZ, PT ;  /* 0x000000ff1c00720c */ /* 0x002fe20003f05070 */
[----:B------:R-:W-:-:S03]  /*1160*/  IMAD.MOV.U32 R11, RZ, RZ, -0x1 ;  /* 0xffffffffff0b7424 */ /* 0x000fc600078e00ff */
[----:B------:R-:W-:Y:S02]  /*1170*/  ISETP.NE.AND.EX P0, PT, R29, RZ, PT, P0 ;  /* 0x000000ff1d00720c */ /* 0x000fe40003f05300 */
[----:B------:R-:W1:Y:S01]  /*1180*/  LDC R27, c[0x0][0x600] ;  /* 0x00018000ff1b7b82 */ /* 0x000e620000000800 */
[-CC-:B0-----:R-:W-:Y:S02]  /*1190*/  SHF.R.U64 R25, R8, R12.reuse, R9.reuse ;  /* 0x0000000c08197219 */ /* 0x181fe40000001209 */
[----:B------:R-:W-:-:S05]  /*11a0*/  SHF.R.U32.HI R8, RZ, R12, R9 ;  /* 0x0000000cff087219 */ /* 0x000fca0000011609 */
[----:B------:R-:W0:Y:S01]  /*11b0*/  LDC R22, c[0x0][0x648] ;  /* 0x00019200ff167b82 */ /* 0x000e220000000800 */
[-CC-:B--2---:R-:W-:Y:S02]  /*11c0*/  SHF.R.U64 R34, R25, R13.reuse, R8.reuse ;  /* 0x0000000d19227219 */ /* 0x184fe40000001208 */
[----:B------:R-:W-:-:S05]  /*11d0*/  SHF.R.U32.HI R9, RZ, R13, R8 ;  /* 0x0000000dff097219 */ /* 0x000fca0000011608 */
[----:B------:R-:W2:Y:S01]  /*11e0*/  LDC R26, c[0x0][0x638] ;  /* 0x00018e00ff1a7b82 */ /* 0x000ea20000000800 */
[-C--:B---3--:R-:W-:Y:S02]  /*11f0*/  SHF.L.U32 R8, R11, R18.reuse, RZ ;  /* 0x000000120b087219 */ /* 0x088fe400000006ff */
[--C-:B------:R-:W-:Y:S02]  /*1200*/  SHF.R.U64 R36, R34, R18, R9.reuse ;  /* 0x0000001222247219 */ /* 0x100fe40000001209 */
[----:B------:R-:W-:Y:S02]  /*1210*/  LOP3.LUT R15, RZ, R8, RZ, 0x33, !PT ;  /* 0x00000008ff0f7212 */ /* 0x000fe400078e33ff */
[----:B------:R-:W-:Y:S01]  /*1220*/  SHF.R.U32.HI R9, RZ, R18, R9 ;  /* 0x00000012ff097219 */ /* 0x000fe20000011609 */
[----:B------:R-:W3:Y:S01]  /*1230*/  LDC R30, c[0x0][0x610] ;  /* 0x00018400ff1e7b82 */ /* 0x000ee20000000800 */
[----:B------:R-:W-:Y:S01]  /*1240*/  IMAD.MOV.U32 R8, RZ, RZ, R36 ;  /* 0x000000ffff087224 */ /* 0x000fe200078e0024 */
[----:B------:R-:W-:Y:S06]  /*1250*/  @!P0 BRA `(.L_x_14) ;  /* 0x0000000000288947 */ /* 0x000fec0003800000 */
[----:B------:R-:W4:Y:S02]  /*1260*/  LDC R13, c[0x0][0x64c] ;  /* 0x00019300ff0d7b82 */ /* 0x000f240000000800 */
[----:B----4-:R-:W-:-:S05]  /*1270*/  IADD3 R13, P0, R36, R13, RZ ;  /* 0x0000000d240d7210 */ /* 0x010fca0007f1e0ff */
        /* <DEDUP_REMOVED lines=8> */
.L_x_14:
[----:B0-----:R-:W-:Y:S01]  /*1300*/  SHF.R.U64 R9, R8, R22, R9 ;  /* 0x0000001608097219 */ /* 0x001fe20000001209 */
[----:B-1----:R-:W-:Y:S01]  /*1310*/  VIADD R10, R27, 0xffffffff ;  /* 0xffffffff1b0a7836 */ /* 0x002fe20000000000 */
[----:B------:R-:W-:Y:S01]  /*1320*/  SHF.L.U32 R7, R31, R18, RZ ;  /* 0x000000121f077219 */ /* 0x000fe200000006ff */
[----:B------:R-:W-:Y:S01]  /*1330*/  @P1 IMAD R20, R21, R24, R6 ;  /* 0x0000001815141224 */ /* 0x000fe200078e0206 */
[----:B------:R-:W-:Y:S01]  /*1340*/  LOP3.LUT R8, R34, R15, RZ, 0xc0, !PT ;  /* 0x0000000f22087212 */ /* 0x000fe200078ec0ff */
[----:B------:R-:W-:Y:S01]  /*1350*/  IMAD.MOV R11, RZ, RZ, -R9 ;  /* 0x000000ffff0b7224 */ /* 0x000fe200078e0a09 */
[----:B------:R-:W-:Y:S01]  /*1360*/  LOP3.LUT R10, R25, R10, RZ, 0xc0, !PT ;  /* 0x0000000a190a7212 */ /* 0x000fe200078ec0ff */
[----:B------:R-:W-:Y:S02]  /*1370*/  IMAD.MOV.U32 R19, RZ, RZ, R32 ;  /* 0x000000ffff137224 */ /* 0x000fe400078e0020 */
[----:B------:R-:W-:Y:S02]  /*1380*/  IMAD R7, R7, R9, R8 ;  /* 0x0000000907077224 */ /* 0x000fe400078e0208 */
[----:B--2---:R-:W-:-:S02]  /*1390*/  IMAD R6, R11, R26, R36 ;  /* 0x0000001a0b067224 */ /* 0x004fc400078e0224 */
[----:B---3--:R-:W-:Y:S02]  /*13a0*/  IMAD R22, R7, R30, R20 ;  /* 0x0000001e07167224 */ /* 0x008fe400078e0214 */
[----:B------:R-:W-:Y:S02]  /*13b0*/  IMAD R7, R6, R27, R10 ;  /* 0x0000001b06077224 */ /* 0x000fe400078e020a */
[----:B------:R-:W-:-:S03]  /*13c0*/  IMAD.MOV.U32 R8, RZ, RZ, 0x1 ;  /* 0x00000001ff087424 */ /* 0x000fc600078e00ff */
[----:B------:R-:W-:Y:S02]  /*13d0*/  SEL R18, R7, R22, !P1 ;  /* 0x0000001607127207 */ /* 0x000fe40004800000 */
[----:B------:R-:W-:-:S07]  /*13e0*/  SEL R22, R22, R7, !P1 ;  /* 0x0000000716167207 */ /* 0x000fce0004800000 */
.L_x_12:
[----:B------:R-:W-:Y:S05]  /*13f0*/  @!P2 BRA `(.L_x_15) ;  /* 0x00000000000ca947 */ /* 0x000fea0003800000 */
[----:B------:R-:W-:Y:S01]  /*1400*/  UCGABAR_WAIT ;  /* 0x0000000000007dc7 */ /* 0x000fe20008000000 */
[----:B------:R-:W-:Y:S01]  /*1410*/  CCTL.IVALL ;  /* 0x00000000ff00798f */ /* 0x000fe20002000000 */
[----:B------:R-:W-:Y:S05]  /*1420*/  BRA `(.L_x_16) ;  /* 0x0000000000047947 */ /* 0x000fea0003800000 */
.L_x_15:
[----:B------:R-:W-:Y:S06]  /*1430*/  BAR.SYNC.DEFER_BLOCKING 0x0 ;  /* 0x0000000000007b1d */ /* 0x000fec0000010000 */
.L_x_16:
[----:B------:R-:W-:Y:S05]  /*1440*/  @!P4 BRA `(.L_x_17) ;  /* 0x000000740004c947 */ /* 0x000fea0003800000 */
[----:B------:R-:W-:-:S13]  /*1450*/  ISETP.GT.U32.AND P0, PT, R33, 0x1, PT ;  /* 0x000000012100780c */ /* 0x000fda0003f04070 */
[----:B------:R-:W-:Y:S05]  /*1460*/  @P0 EXIT ;  /* 0x000000000000094d */ /* 0x000fea0003800000 */
.L_x_18:
[----:B------:R-:W-:-:S08]  /*1470*/  NOP ;  /* 0x0000000000007918 */ /* 0x000fd00000000000 */
[----:B------:R-:W1:Y:S02]  /*1480*/  USETMAXREG.TRY_ALLOC.CTAPOOL UP0, 0xe8 ;  /* 0x000000e8000079c8 */ /* 0x000e640008000600 */
[----:B-1----:R-:W-:-:S13]  /*1490*/  PLOP3.LUT P0, PT, PT, PT, UP0, 0x80, 0x0 ;  /* 0x000000000000781c */ /* 0x002fda0003f0f008 */
[----:B------:R-:W-:Y:S05]  /*14a0*/  @!P0 BRA `(.L_x_18) ;  /* 0xfffffffc00f08947 */ /* 0x000fea000383ffff */
[----:B------:R-:W-:-:S13]  /*14b0*/  LOP3.LUT P0, RZ, R8, 0xff, RZ, 0xc0, !PT ;  /* 0x000000ff08ff7812 */ /* 0x000fda000780c0ff */
[----:B------:R-:W-:Y:S05]  /*14c0*/  @!P0 EXIT ;  /* 0x000000000000894d */ /* 0x000fea0003800000 */
[----:B------:R-:W2:Y:S01]  /*14d0*/  LDL.64 R10, [R1] ;  /* 0x00000000010a7983 */ /* 0x000ea20000100a00 */
[CC--:B------:R-:W-:Y:S01]  /*14e0*/  LEA.HI R5, R3.reuse, R4.reuse, RZ, 0x2 ;  /* 0x0000000403057211 */ /* 0x0c0fe200078f10ff */
[----:B------:R-:W1:Y:S01]  /*14f0*/  S2UR UR4, SR_CgaCtaId ;  /* 0x00000000000479c3 */ /* 0x000e620000008800 */
[----:B------:R-:W-:Y:S01]  /*1500*/  LEA.HI R3, R3, R4, RZ, 0x5 ;  /* 0x0000000403037211 */ /* 0x000fe200078f28ff */
[----:B------:R-:W-:Y:S01]  /*1510*/  UISETP.LT.AND UP0, UPT, UR40, 0x1, UPT ;  /* 0x000000012800788c */ /* 0x000fe2000bf01270 */
[--C-:B------:R-:W-:Y:S01]  /*1520*/  SHF.R.S32.HI R124, RZ, 0x2, R5.reuse ;  /* 0x00000002ff7c7819 */ /* 0x100fe20000011405 */
[----:B------:R-:W-:Y:S01]  /*1530*/  UIADD3 UR5, UR43, -0x1, URZ ;  /* 0xffffffff2b057890 */ /* 0x000fe2000fffe03f */
[----:B------:R-:W-:Y:S01]  /*1540*/  SHF.R.S32.HI R7, RZ, 0x1f, R5 ;  /* 0x0000001fff077819 */ /* 0x000fe20000011405 */
[----:B------:R-:W-:Y:S01]  /*1550*/  USEL UR42, UR40, 0x1, UP0 ;  /* 0x00000001282a7887 */ /* 0x000fe20008000000 */
[----:B------:R-:W-:Y:S01]  /*1560*/  SHF.R.S32.HI R3, RZ, 0x5, R3 ;  /* 0x00000005ff037819 */ /* 0x000fe20000011403 */
[----:B------:R-:W3:Y:S01]  /*1570*/  LDC R128, c[0x0][0x658] ;  /* 0x00019600ff807b82 */ /* 0x000ee20000000800 */
[----:B------:R-:W-:Y:S01]  /*1580*/  LEA.HI R7, R7, R124, RZ, 0x3 ;  /* 0x0000007c07077211 */ /* 0x000fe200078f18ff */
[----:B------:R-:W-:Y:S01]  /*1590*/  UMOV UR41, 0x400 ;  /* 0x0000040000297882 */ /* 0x000fe20000000000 */
[----:B------:R-:W-:Y:S01]  /*15a0*/  LOP3.LUT R5, R5, 0xfffffffc, RZ, 0xc0, !PT ;  /* 0xfffffffc05057812 */ /* 0x000fe200078ec0ff */
[----:B------:R-:W-:Y:S01]  /*15b0*/  UISETP.NE.AND UP0, UPT, UR5, URZ, UPT ;  /* 0x0000003f0500728c */ /* 0x000fe2000bf05270 */
[----:B------:R-:W-:Y:S01]  /*15c0*/  LOP3.LUT R7, R7, 0xfffffff8, RZ, 0xc0, !PT ;  /* 0xfffffff807077812 */ /* 0x000fe200078ec0ff */
[----:B------:R-:W-:Y:S01]  /*15d0*/  ULDC UR6, c[0x0][0x284] ;  /* 0x0000a10000067ab9 */ /* 0x000fe20000000800 */
[----:B------:R-:W-:Y:S01]  /*15e0*/  LOP3.LUT R135, R23, 0x1, RZ, 0xfc, !PT ;  /* 0x0000000117877812 */ /* 0x000fe200078efcff */
[----:B------:R-:W4:Y:S01]  /*15f0*/  LDC.64 R130, c[0x0][0x5c8] ;  /* 0x00017200ff827b82 */ /* 0x000f220000000a00 */
[----:B------:R-:W-:Y:S01]  /*1600*/  IMAD.IADD R5, R4, 0x1, -R5 ;  /* 0x0000000104057824 */ /* 0x000fe200078e0a05 */
[----:B------:R-:W-:Y:S01]  /*1610*/  USHF.L.U32 UR45, UR40, 0x1, URZ ;  /* 0x00000001282d7899 */ /* 0x000fe2000800063f */
[----:B------:R-:W-:Y:S01]  /*1620*/  IMAD.IADD R124, R124, 0x1, -R7 ;  /* 0x000000017c7c7824 */ /* 0x000fe200078e0a07 */
[----:B------:R-:W-:Y:S01]  /*1630*/  UIADD3 UR42, -UR42, UR40, URZ ;  /* 0x000000282a2a7290 */ /* 0x000fe2000fffe13f */
[----:B------:R-:W-:-:S02]  /*1640*/  IMAD.MOV.U32 R7, RZ, RZ, 0x1 ;  /* 0x00000001ff077424 */ /* 0x000fc400078e00ff */
[--C-:B------:R-:W-:Y:S01]  /*1650*/  IMAD R134, R3, -0x10, -R124.reuse ;  /* 0xfffffff003867824 */ /* 0x100fe200078e0a7c */
[----:B------:R-:W0:Y:S01]  /*1660*/  LDC R6, c[0x0][0x288] ;  /* 0x0000a200ff067b82 */ /* 0x000e220000000800 */
[--C-:B------:R-:W-:Y:S01]  /*1670*/  SHF.R.S32.HI R125, RZ, 0x1f, R124.reuse ;  /* 0x0000001fff7d7819 */ /* 0x100fe2000001147c */
[----:B-1----:R-:W-:Y:S01]  /*1680*/  ULEA UR41, UR4, UR41, 0x18 ;  /* 0x0000002904297291 */ /* 0x002fe2000f8ec03f */
[----:B------:R-:W-:Y:S01]  /*1690*/  IMAD.SHL.U32 R126, R5, 0x2, RZ ;  /* 0x00000002057e7824 */ /* 0x000fe200078e00ff */
[----:B------:R-:W-:Y:S01]  /*16a0*/  USHF.L.U32 UR4, UR5, 0x3, URZ ;  /* 0x0000000305047899 */ /* 0x000fe2000800063f */
[----:B------:R-:W-:Y:S01]  /*16b0*/  VIADD R134, R134, UR6 ;  /* 0x0000000686867c36 */ /* 0x000fe20008000000 */
[----:B------:R-:W-:Y:S01]  /*16c0*/  USEL UR5, URZ, 0x1, UP0 ;  /* 0x000000013f057887 */ /* 0x000fe20008000000 */
[----:B------:R-:W-:Y:S01]  /*16d0*/  IMAD.WIDE R124, R3, 0x10, R124 ;  /* 0x00000010037c7825 */ /* 0x000fe200078e027c */
[----:B------:R-:W-:Y:S01]  /*16e0*/  UIADD3 UR46, UR41, 0x80, URZ ;  /* 0x00000080292e7890 */ /* 0x000fe2000fffe03f */
[----:B------:R-:W-:Y:S01]  /*16f0*/  SHF.R.S32.HI R127, RZ, 0x1f, R126 ;  /* 0x0000001fff7f7819 */ /* 0x000fe2000001147e */
[----:B------:R-:W-:Y:S01]  /*1700*/  ULOP3.LUT UR4, UR4, 0x8, URZ, 0xc0, !UPT ;  /* 0x0000000804047892 */ /* 0x000fe2000f8ec03f */
[----:B------:R-:W-:Y:S01]  /*1710*/  IMAD.MOV.U32 R3, RZ, RZ, -0x1 ;  /* 0xffffffffff037424 */ /* 0x000fe200078e00ff */
[----:B------:R-:W-:Y:S01]  /*1720*/  ULEA UR43, UR43, UR46, 0x3 ;  /* 0x0000002e2b2b7291 */ /* 0x000fe2000f8e183f */
[----:B------:R-:W-:Y:S01]  /*1730*/  IMAD.U32 R136, RZ, RZ, UR5 ;  /* 0x00000005ff887e24 */ /* 0x000fe2000f8e00ff */
[----:B------:R-:W-:-:S02]  /*1740*/  ULOP3.LUT UR47, UR4, 0x8, URZ, 0x3c, !UPT ;  /* 0x00000008042f7892 */ /* 0x000fc4000f8e3c3f */
[-C--:B---3--:R-:W-:Y:S01]  /*1750*/  SHF.L.U32 R3, R3, R128.reuse, RZ ;  /* 0x0000008003037219 */ /* 0x088fe200000006ff */
[----:B------:R-:W-:Y:S01]  /*1760*/  ULOP3.LUT UR44, UR4, 0x18, URZ, 0x3c, !UPT ;  /* 0x00000018042c7892 */ /* 0x000fe2000f8e3c3f */
[C---:B----4-:R-:W-:Y:S01]  /*1770*/  SHF.L.U64.HI R129, R130.reuse, 0x3, R131 ;  /* 0x0000000382817819 */ /* 0x050fe20000010283 */
[----:B------:R-:W-:Y:S01]  /*1780*/  IMAD.SHL.U32 R130, R130, 0x8, RZ ;  /* 0x0000000882827824 */ /* 0x000fe200078e00ff */
[----:B------:R-:W-:Y:S02]  /*1790*/  SHF.L.U32 R128, R7, R128, RZ ;  /* 0x0000008007807219 */ /* 0x000fe400000006ff */
[----:B------:R-:W-:Y:S01]  /*17a0*/  LOP3.LUT R133, RZ, R3, RZ, 0x33, !PT ;  /* 0x00000003ff857212 */ /* 0x000fe200078e33ff */
[----:B0-----:R-:W-:Y:S01]  /*17b0*/  IMAD R131, R5, -0x2, R6 ;  /* 0xfffffffe05837824 */ /* 0x001fe200078e0206 */
[----:B--2---:R-:W-:-:S07]  /*17c0*/  SHF.L.U64.HI R132, R10, 0x1, R0 ;  /* 0x000000010a847819 */ /* 0x004fce0000010200 */
.L_x_232:
[----:B------:R-:W-:-:S04]  /*17d0*/  SHF.L.U32 R0, R136, 0x1f, RZ ;  /* 0x0000001f88007819 */ /* 0x000fc800000006ff */
[----:B------:R-:W0:Y:S02]  /*17e0*/  SYNCS.PHASECHK.TRANS64.TRYWAIT P0, [UR43+-0x8], R0 ;  /* 0xfffff800ff0075a7 */ /* 0x000e24000800016b */
[----:B01-34-:R-:W-:Y:S05]  /*17f0*/  @!P0 BRA `(.L_x_19) ;  /* 0x00000080008c8947 */ /* 0x01bfea0003800000 */
.L_x_257:
[----:B------:R-:W-:Y:S02]  /*1800*/  ULDC UR4, c[0x0][0x28c] ;  /* 0x0000a30000047ab9 */ /* 0x000fe40000000800 */
[----:B------:R-:W-:-:S13]  /*1810*/  ISETP.LT.AND P0, PT, RZ, UR4, PT ;  /* 0x00000004ff007c0c */ /* 0x000fda000bf01270 */
[----:B------:R-:W-:Y:S05]  /*1820*/  @P0 BRA `(.L_x_20) ;  /* 0x0000000000400947 */ /* 0x000fea0003800000 */
[----:B0-----:R-:W-:Y:S01]  /*1830*/  MOV R0, 0x0 ;  /* 0x0000000000007802 */ /* 0x001fe20000000f00 */
[----:B------:R-:W-:Y:S01]  /*1840*/  ULDC.64 UR4, c[0x4][0x68] ;  /* 0x01001a0000047ab9 */ /* 0x000fe20000000a00 */
[----:B------:R-:W-:Y:S01]  /*1850*/  ULDC.64 UR6, c[0x4][0x8] ;  /* 0x0100020000067ab9 */ /* 0x000fe20000000a00 */
[----:B------:R-:W-:Y:S01]  /*1860*/  IMAD.U32 R4, RZ, RZ, UR4 ;  /* 0x00000004ff047e24 */ /* 0x000fe2000f8e00ff */
[----:B------:R0:W1:Y:S01]  /*1870*/  LDC.64 R14, c[0x4][R0] ;  /* 0x01000000000e7b82 */ /* 0x0000620000000a00 */
[----:B------:R-:W-:Y:S01]  /*1880*/  IMAD.U32 R5, RZ, RZ, UR5 ;  /* 0x00000005ff057e24 */ /* 0x000fe2000f8e00ff */
[----:B------:R-:W-:Y:S01]  /*1890*/  ULDC.64 UR4, c[0x4][0x70] ;  /* 0x01001c0000047ab9 */ /* 0x000fe20000000a00 */
[----:B------:R-:W-:Y:S02]  /*18a0*/  IMAD.U32 R10, RZ, RZ, UR6 ;  /* 0x00000006ff0a7e24 */ /* 0x000fe4000f8e00ff */
[----:B------:R-:W-:Y:S02]  /*18b0*/  IMAD.U32 R6, RZ, RZ, UR4 ;  /* 0x00000004ff067e24 */ /* 0x000fe4000f8e00ff */
[----:B------:R-:W-:-:S02]  /*18c0*/  IMAD.U32 R7, RZ, RZ, UR5 ;  /* 0x00000005ff077e24 */ /* 0x000fc4000f8e00ff */
[----:B------:R-:W-:Y:S02]  /*18d0*/  IMAD.U32 R11, RZ, RZ, UR7 ;  /* 0x00000007ff0b7e24 */ /* 0x000fe4000f8e00ff */
[----:B------:R-:W-:Y:S02]  /*18e0*/  IMAD.MOV.U32 R8, RZ, RZ, 0x1e1 ;  /* 0x000001e1ff087424 */ /* 0x000fe400078e00ff */
[----:B------:R-:W-:Y:S02]  /*18f0*/  IMAD.MOV.U32 R12, RZ, RZ, 0x1 ;  /* 0x00000001ff0c7424 */ /* 0x000fe400078e00ff */
[----:B0-----:R-:W-:-:S07]  /*1900*/  IMAD.MOV.U32 R13, RZ, RZ, RZ ;  /* 0x000000ffff0d7224 */ /* 0x001fce00078e00ff */
[----:B------:R-:W-:-:S07]  /*1910*/  LEPC R20, `(.L_x_20) ;  /* 0x000000001014794e */ /* 0x000fce0000000000 */
[----:B-1---5:R-:W-:Y:S05]  /*1920*/  CALL.ABS.NOINC R14 ;  /* 0x000000000e007343 */ /* 0x022fea0003c00000 */
.L_x_20:
[----:B------:R-:W-:-:S13]  /*1930*/  ISETP.NE.AND P0, PT, R135, 0x3, PT ;  /* 0x000000038700780c */ /* 0x000fda0003f05270 */
[----:B------:R-:W-:Y:S05]  /*1940*/  @!P0 BRA `(.L_x_21) ;  /* 0x0000000000048947 */ /* 0x000fea0003800000 */
[----:B------:R-:W-:Y:S01]  /*1950*/  BPT.TRAP 0x1 ;  /* 0x000000040000795c */ /* 0x000fe20000300000 */
.L_x_21:
[----:B0-----:R-:W-:Y:S02]  /*1960*/  IMAD.U32 R3, RZ, RZ, UR38 ;  /* 0x00000026ff037e24 */ /* 0x001fe4000f8e00ff */
[----:B------:R-:W-:-:S03]  /*1970*/  IMAD.U32 R0, RZ, RZ, UR39 ;  /* 0x00000027ff007e24 */ /* 0x000fc6000f8e00ff */
[----:B------:R-:W-:Y:S02]  /*1980*/  LEA R3, R3, UR41, 0x3 ;  /* 0x0000002903037c11 */ /* 0x000fe4000f8e18ff */
[----:B------:R-:W-:-:S04]  /*1990*/  SHF.L.U32 R0, R0, 0x1f, RZ ;  /* 0x0000001f00007819 */ /* 0x000fc800000006ff */
[----:B------:R0:W1:Y:S01]  /*19a0*/  SYNCS.PHASECHK.TRANS64.TRYWAIT P1, [R3+URZ], R0 ;  /* 0x00000000030075a7 */ /* 0x000062000802017f */
[----:B------:R-:W-:Y:S05]  /*19b0*/  @!P0 BRA `(.L_x_22) ;  /* 0x0000000000048947 */ /* 0x000fea0003800000 */
[----:B------:R-:W-:Y:S01]  /*19c0*/  BPT.TRAP 0x1 ;  /* 0x000000040000795c */ /* 0x000fe20000300000 */
.L_x_22:
[----:B------:R-:W-:-:S05]  /*19d0*/  IMAD.U32 R4, RZ, RZ, UR42 ;  /* 0x0000002aff047e24 */ /* 0x000fca000f8e00ff */
[----:B------:R-:W-:Y:S01]  /*19e0*/  ISETP.GE.AND P2, PT, R4, 0x1, PT ;  /* 0x000000010400780c */ /* 0x000fe20003f46270 */
[----:B-1----:R-:W-:-:S12]  /*19f0*/  @P1 BRA `(.L_x_23) ;  /* 0x0000000000081947 */ /* 0x002fd80003800000 */
[----:B------:R-:W1:Y:S02]  /*1a00*/  SYNCS.PHASECHK.TRANS64.TRYWAIT P1, [R3+URZ], R0 ;  /* 0x00000000030075a7 */ /* 0x000e64000802017f */
[----:B-1----:R-:W-:Y:S05]  /*1a10*/  @!P1 BRA `(.L_x_24) ;  /* 0x00000080001c9947 */ /* 0x002fea0003800000 */
.L_x_23:
[----:B------:R-:W-:Y:S05]  /*1a20*/  WARPSYNC.ALL ;  /* 0x0000000000007948 */ /* 0x000fea0003800000 */
[----:B------:R-:W-:Y:S01]  /*1a30*/  UIADD3 UR4, UR41, 0x180, URZ ;  /* 0x0000018029047890 */ /* 0x000fe2000fffe03f */
[----:B------:R-:W-:Y:S01]  /*1a40*/  WARPGROUP.ARRIVE ;  /* 0x00000000000079c5 */ /* 0x000fe20000000000 */
[----:B------:R-:W-:Y:S02]  /*1a50*/  UIADD3 UR5, UR41, 0xe180, URZ ;  /* 0x0000e18029057890 */ /* 0x000fe4000fffe03f */
[----:B------:R-:W-:Y:S02]  /*1a60*/  USHF.R.U32.HI UR4, URZ, 0x4, UR4 ;  /* 0x000000043f047899 */ /* 0x000fe40008011604 */
[----:B------:R-:W-:-:S02]  /*1a70*/  USHF.R.U32.HI UR5, URZ, 0x4, UR5 ;  /* 0x000000043f057899 */ /* 0x000fc40008011605 */
[----:B------:R-:W-:Y:S02]  /*1a80*/  ULOP3.LUT UR4, UR4, 0x3fff, URZ, 0xc0, !UPT ;  /* 0x00003fff04047892 */ /* 0x000fe4000f8ec03f */
[----:B------:R-:W-:Y:S02]  /*1a90*/  ULOP3.LUT UR5, UR5, 0x3fff, URZ, 0xc0, !UPT ;  /* 0x00003fff05057892 */ /* 0x000fe4000f8ec03f */
[----:B------:R-:W-:Y:S02]  /*1aa0*/  ULOP3.LUT UR8, UR4, 0x10000, URZ, 0xfc, !UPT ;  /* 0x0001000004087892 */ /* 0x000fe4000f8efc3f */
[----:B------:R-:W-:Y:S02]  /*1ab0*/  ULOP3.LUT UR9, UR5, 0x10000, URZ, 0xfc, !UPT ;  /* 0x0001000005097892 */ /* 0x000fe4000f8efc3f */
[----:B------:R-:W-:Y:S02]  /*1ac0*/  ULEA UR10, UR38, UR8, 0x9 ;  /* 0x00000008260a7291 */ /* 0x000fe4000f8e483f */
[----:B------:R-:W-:Y:S01]  /*1ad0*/  UIMAD UR11, UR38, 0x600, UR9 ;  /* 0x00000600260b78a4 */ /* 0x000fe2000f8e0209 */
[----:B------:R-:W-:Y:S01]  /*1ae0*/  UMOV UR5, 0x40000040 ;  /* 0x4000004000057882 */ /* 0x000fe20000000000 */
[----:B------:R-:W-:-:S03]  /*1af0*/  UMOV UR7, 0x40000040 ;  /* 0x4000004000077882 */ /* 0x000fc60000000000 */
[----:B------:R-:W-:Y:S02]  /*1b00*/  UMOV UR4, UR10 ;  /* 0x0000000a00047c82 */ /* 0x000fe40008000000 */
[----:B------:R-:W-:Y:S02]  /*1b10*/  UMOV UR6, UR11 ;  /* 0x0000000b00067c82 */ /* 0x000fe40008000000 */
[----:B------:R-:W-:Y:S01]  /*1b20*/  HGMMA.64x192x16.F32 R24, gdesc[UR4], RZ, !UPT, gsb0 ;  /* 0x02e00000041879f0 */ /* 0x000fe2000c0008ff */
[----:B------:R-:W-:Y:S02]  /*1b30*/  UIADD3 UR4, UR10, 0x2, URZ ;  /* 0x000000020a047890 */ /* 0x000fe4000fffe03f */
[----:B------:R-:W-:Y:S01]  /*1b40*/  UIADD3 UR6, UR11, 0x2, URZ ;  /* 0x000000020b067890 */ /* 0x000fe2000fffe03f */
[----:B------:R-:W-:Y:S01]  /*1b50*/  UMOV UR5, 0x40000040 ;  /* 0x4000004000057882 */ /* 0x000fe20000000000 */
[----:B------:R-:W-:Y:S01]  /*1b60*/  UMOV UR7, 0x40000040 ;  /* 0x4000004000077882 */ /* 0x000fe20000000000 */
[----:B------:R-:W-:-:S02]  /*1b70*/  WARPGROUP.DEPBAR.LE gsb0, 0x0 ;  /* 0x00008000000079c5 */ /* 0x000fc40000010000 */
[----:B------:R-:W-:-:S12]  /*1b80*/  WARPGROUP.ARRIVE ;  /* 0x00000000000079c5 */ /* 0x000fd80000000000 */
[----:B------:R-:W-:Y:S01]  /*1b90*/  HGMMA.64x192x16.F32 R24, gdesc[UR4], R24, gsb0 ;  /* 0x02e00000041879f0 */ /* 0x000fe20008000818 */
[----:B------:R-:W-:Y:S02]  /*1ba0*/  UIADD3 UR4, UR10, 0x4, URZ ;  /* 0x000000040a047890 */ /* 0x000fe4000fffe03f */
[----:B------:R-:W-:Y:S01]  /*1bb0*/  UIADD3 UR6, UR11, 0x4, URZ ;  /* 0x000000040b067890 */ /* 0x000fe2000fffe03f */
[----:B------:R-:W-:Y:S01]  /*1bc0*/  UMOV UR5, 0x40000040 ;  /* 0x4000004000057882 */ /* 0x000fe20000000000 */
[----:B------:R-:W-:Y:S01]  /*1bd0*/  UMOV UR7, 0x40000040 ;  /* 0x4000004000077882 */ /* 0x000fe20000000000 */
[----:B------:R-:W-:Y:S02]  /*1be0*/  WARPGROUP.DEPBAR.LE gsb0, 0x0 ;  /* 0x00008000000079c5 */ /* 0x000fe40000010000 */
        /* <DEDUP_REMOVED lines=8> */
[----:B------:R-:W-:Y:S03]  /*1c70*/  HGMMA.64x192x16.F32 R24, gdesc[UR4], R24, gsb0 ;  /* 0x02e00000041879f0 */ /* 0x000fe60008000818 */
[----:B------:R-:W-:Y:S02]  /*1c80*/  WARPGROUP.DEPBAR.LE gsb0, 0x0 ;  /* 0x00008000000079c5 */ /* 0x000fe40000010000 */
[----:B------:R-:W-:Y:S05]  /*1c90*/  @!P2 BRA `(.L_x_25) ;  /* 0x000000040014a947 */ /* 0x000fea0003800000 */
[----:B------:R-:W-:Y:S01]  /*1ca0*/  UIADD3 UR4, UR38, 0x1, URZ ;  /* 0x0000000126047890 */ /* 0x000fe2000fffe03f */
[----:B01----:R-:W-:Y:S02]  /*1cb0*/  IMAD.U32 R0, RZ, RZ, UR42 ;  /* 0x0000002aff007e24 */ /* 0x003fe4000f8e00ff */
[----:B------:R-:W-:Y:S01]  /*1cc0*/  IMAD.U32 R3, RZ, RZ, UR38 ;  /* 0x00000026ff037e24 */ /* 0x000fe2000f8e00ff */
[----:B------:R-:W-:-:S04]  /*1cd0*/  UISETP.NE.AND UP0, UPT, UR4, 0x7, UPT ;  /* 0x000000070400788c */ /* 0x000fc8000bf05270 */
[----:B------:R-:W-:Y:S02]  /*1ce0*/  USEL UR5, URZ, 0x1, UP0 ;  /* 0x000000013f057887 */ /* 0x000fe40008000000 */
[----:B------:R-:W-:Y:S02]  /*1cf0*/  USEL UR10, UR4, URZ, UP0 ;  /* 0x0000003f040a7287 */ /* 0x000fe40008000000 */
[----:B------:R-:W-:-:S06]  /*1d00*/  ULOP3.LUT UR5, UR39, UR5, URZ, 0x3c, !UPT ;  /* 0x0000000527057292 */ /* 0x000fcc000f8e3c3f */
[----:B------:R-:W-:-:S07]  /*1d10*/  IMAD.U32 R6, RZ, RZ, UR5 ;  /* 0x00000005ff067e24 */ /* 0x000fce000f8e00ff */
.L_x_32:
[----:B------:R-:W-:Y:S05]  /*1d20*/  @!P0 BRA `(.L_x_26) ;  /* 0x0000000000048947 */ /* 0x000fea0003800000 */
[----:B------:R-:W-:Y:S01]  /*1d30*/  BPT.TRAP 0x1 ;  /* 0x000000040000795c */ /* 0x000fe20000300000 */
.L_x_26:
[----:B------:R-:W-:Y:S01]  /*1d40*/  ULEA UR4, UR10, UR41, 0x3 ;  /* 0x000000290a047291 */ /* 0x000fe2000f8e183f */
[----:B------:R-:W-:-:S08]  /*1d50*/  SHF.L.U32 R4, R6, 0x1f, RZ ;  /* 0x0000001f06047819 */ /* 0x000fd000000006ff */
[----:B------:R0:W1:Y:S01]  /*1d60*/  SYNCS.PHASECHK.TRANS64.TRYWAIT P1, [UR4], R4 ;  /* 0x00000004ff0075a7 */ /* 0x0000620008020144 */
[----:B------:R-:W-:Y:S05]  /*1d70*/  @!P0 BRA `(.L_x_27) ;  /* 0x0000000000048947 */ /* 0x000fea0003800000 */
[----:B------:R-:W-:Y:S01]  /*1d80*/  BPT.TRAP 0x1 ;  /* 0x000000040000795c */ /* 0x000fe20000300000 */
.L_x_27:
[----:B-1----:R-:W-:Y:S05]  /*1d90*/  @P1 BRA `(.L_x_28) ;  /* 0x0000000000081947 */ /* 0x002fea0003800000 */
[----:B------:R-:W1:Y:S02]  /*1da0*/  SYNCS.PHASECHK.TRANS64.TRYWAIT P1, [UR4], R4 ;  /* 0x00000004ff0075a7 */ /* 0x000e640008020144 */
[----:B-1----:R-:W-:Y:S05]  /*1db0*/  @!P1 BRA `(.L_x_29) ;  /* 0x0000007c00489947 */ /* 0x002fea0003800000 */
.L_x_28:
[----:B------:R-:W-:Y:S01]  /*1dc0*/  ULEA UR11, UR10, UR8, 0x9 ;  /* 0x000000080a0b7291 */ /* 0x000fe2000f8e483f */
[----:B------:R-:W-:Y:S01]  /*1dd0*/  WARPGROUP.ARRIVE ;  /* 0x00000000000079c5 */ /* 0x000fe20000000000 */
[----:B------:R-:W-:Y:S01]  /*1de0*/  UIMAD UR12, UR10, 0x600, UR9 ;  /* 0x000006000a0c78a4 */ /* 0x000fe2000f8e0209 */
[----:B------:R-:W-:Y:S01]  /*1df0*/  UMOV UR5, 0x40000040 ;  /* 0x4000004000057882 */ /* 0x000fe20000000000 */
[----:B------:R-:W-:-:S03]  /*1e00*/  UMOV UR7, 0x40000040 ;  /* 0x4000004000077882 */ /* 0x000fc60000000000 */
[----:B------:R-:W-:Y:S02]  /*1e10*/  UMOV UR4, UR11 ;  /* 0x0000000b00047c82 */ /* 0x000fe40008000000 */
[----:B------:R-:W-:Y:S02]  /*1e20*/  UMOV UR6, UR12 ;  /* 0x0000000c00067c82 */ /* 0x000fe40008000000 */
[----:B------:R-:W-:Y:S01]  /*1e30*/  HGMMA.64x192x16.F32 R24, gdesc[UR4], R24, gsb0 ;  /* 0x02e00000041879f0 */ /* 0x000fe20008000818 */
        /* <DEDUP_REMOVED lines=23> */
[----:B------:R-:W-:Y:S01]  /*1fb0*/  BPT.TRAP 0x1 ;  /* 0x000000040000795c */ /* 0x000fe20000300000 */
.L_x_30:
[----:B------:R-:W-:-:S13]  /*1fc0*/  ISETP.NE.AND P1, PT, R122, RZ, PT ;  /* 0x000000ff7a00720c */ /* 0x000fda0003f25270 */
[----:B01----:R-:W-:-:S05]  /*1fd0*/  @P1 LEA R4, R3, UR41, 0x3 ;  /* 0x0000002903041c11 */ /* 0x003fca000f8e18ff */
[----:B------:R-:W-:-:S05]  /*1fe0*/  @P1 VIADD R4, R4, 0x38 ;  /* 0x0000003804041836 */ /* 0x000fca0000000000 */
[----:B------:R-:W-:-:S04]  /*1ff0*/  @P1 PRMT R4, R123, 0x654, R4 ;  /* 0x000006547b041816 */ /* 0x000fc80000000004 */
[----:B------:R0:W-:Y:S01]  /*2000*/  @P1 SYNCS.ARRIVE.TRANS64.RED.A1T0 RZ, [R4+URZ], RZ ;  /* 0x000000ff04ff19a7 */ /* 0x0001e2000810043f */
[----:B------:R-:W-:-:S13]  /*2010*/  ISETP.GT.U32.AND P1, PT, R23, 0x1, PT ;  /* 0x000000011700780c */ /* 0x000fda0003f24070 */
[----:B0-----:R-:W-:Y:S05]  /*2020*/  @P1 BRA `(.L_x_31) ;  /* 0x0000000000041947 */ /* 0x001fea0003800000 */
[----:B------:R-:W-:Y:S01]  /*2030*/  BPT.TRAP 0x1 ;  /* 0x000000040000795c */ /* 0x000fe20000300000 */
.L_x_31:
[----:B------:R-:W-:Y:S01]  /*2040*/  UIADD3 UR10, UR10, 0x1, URZ ;  /* 0x000000010a0a7890 */ /* 0x000fe2000fffe03f */
[C---:B------:R-:W-:Y:S01]  /*2050*/  ISETP.GT.AND P2, PT, R0.reuse, 0x1, PT ;  /* 0x000000010000780c */ /* 0x040fe20003f44270 */
[----:B------:R-:W-:Y:S02]  /*2060*/  VIADD R3, R3, 0x1 ;  /* 0x0000000103037836 */ /* 0x000fe40000000000 */
[----:B------:R-:W-:Y:S01]  /*2070*/  UISETP.NE.AND UP0, UPT, UR10, 0x7, UPT ;  /* 0x000000070a00788c */ /* 0x000fe2000bf05270 */
[----:B------:R-:W-:Y:S02]  /*2080*/  VIADD R0, R0, 0xffffffff ;  /* 0xffffffff00007836 */ /* 0x000fe40000000000 */
[C---:B------:R-:W-:Y:S01]  /*2090*/  ISETP.NE.AND P1, PT, R3.reuse, 0x7, PT ;  /* 0x000000070300780c */ /* 0x040fe20003f25270 */
[----:B------:R-:W-:Y:S02]  /*20a0*/  USEL UR4, URZ, 0x1, UP0 ;  /* 0x000000013f047887 */ /* 0x000fe40008000000 */
[----:B------:R-:W-:Y:S01]  /*20b0*/  USEL UR10, UR10, URZ, UP0 ;  /* 0x0000003f0a0a7287 */ /* 0x000fe20008000000 */
[----:B------:R-:W-:-:S03]  /*20c0*/  SEL R3, R3, RZ, P1 ;  /* 0x000000ff03037207 */ /* 0x000fc60000800000 */
[----:B------:R-:W-:Y:S01]  /*20d0*/  LOP3.LUT R6, R6, UR4, RZ, 0x3c, !PT ;  /* 0x0000000406067c12 */ /* 0x000fe2000f8e3cff */
[----:B------:R-:W-:Y:S07]  /*20e0*/  @P2 BRA `(.L_x_32) ;  /* 0xfffffffc000c2947 */ /* 0x000fee000383ffff */
.L_x_25:
[----:B01----:R-:W0:Y:S01]  /*20f0*/  LDC R0, c[0x0][0x28c] ;  /* 0x0000a300ff007b82 */ /* 0x003e220000000800 */
[----:B------:R-:W-:-:S04]  /*2100*/  IMAD.U32 R3, RZ, RZ, UR47 ;  /* 0x0000002fff037e24 */ /* 0x000fc8000f8e00ff */
[----:B------:R1:W-:Y:S01]  /*2110*/  SYNCS.ARRIVE.TRANS64.A1T0 RZ, [R3+UR46], RZ ;  /* 0x000000ff03ff79a7 */ /* 0x0003e2000810002e */
[----:B0-----:R-:W-:-:S13]  /*2120*/  ISETP.GE.AND P1, PT, R0, 0x1, PT ;  /* 0x000000010000780c */ /* 0x001fda0003f26270 */
[----:B-1----:R-:W-:Y:S05]  /*2130*/  @!P1 BRA `(.L_x_33) ;  /* 0x0000000000509947 */ /* 0x002fea0003800000 */
[----:B------:R-:W-:Y:S05]  /*2140*/  @!P0 BRA `(.L_x_34) ;  /* 0x0000000000048947 */ /* 0x000fea0003800000 */
[----:B------:R-:W-:Y:S01]  /*2150*/  BPT.TRAP 0x1 ;  /* 0x000000040000795c */ /* 0x000fe20000300000 */
.L_x_34:
[----:B------:R-:W-:Y:S01]  /*2160*/  ISETP.NE.AND P0, PT, R122, RZ, PT ;  /* 0x000000ff7a00720c */ /* 0x000fe20003f05270 */
[----:B------:R-:W-:Y:S01]  /*2170*/  BSSY B0, `(.L_x_35) ;  /* 0x000000e000007945 */ /* 0x000fe20003800000 */
[----:B------:R-:W-:-:S11]  /*2180*/  ISETP.GT.U32.AND P1, PT, R23, 0x1, PT ;  /* 0x000000011700780c */ /* 0x000fd60003f24070 */
[----:B------:R-:W-:Y:S05]  /*2190*/  @!P0 BRA `(.L_x_36) ;  /* 0x00000000002c8947 */ /* 0x000fea0003800000 */
[----:B------:R-:W-:-:S04]  /*21a0*/  UIADD3 UR6, UR38, UR42, URZ ;  /* 0x0000002a26067290 */ /* 0x000fc8000fffe03f */
[----:B------:R-:W-:-:S04]  /*21b0*/  UIMAD.WIDE.U32 UR4, UR6, 0x24924925, URZ ;  /* 0x24924925060478a5 */ /* 0x000fc8000f8e003f */
[----:B------:R-:W-:-:S04]  /*21c0*/  UIADD3 UR4, UR6, -UR5, URZ ;  /* 0x8000000506047290 */ /* 0x000fc8000fffe03f */
[----:B------:R-:W-:-:S04]  /*21d0*/  ULEA.HI UR4, UR4, UR5, URZ, 0x1f ;  /* 0x0000000504047291 */ /* 0x000fc8000f8ff83f */
[----:B------:R-:W-:-:S04]  /*21e0*/  USHF.R.U32.HI UR4, URZ, 0x2, UR4 ;  /* 0x000000023f047899 */ /* 0x000fc80008011604 */
[----:B------:R-:W-:-:S04]  /*21f0*/  UIMAD UR4, UR4, -0x7, UR6 ;  /* 0xfffffff9040478a4 */ /* 0x000fc8000f8e0206 */
[----:B------:R-:W-:-:S04]  /*2200*/  ULEA UR4, UR4, UR41, 0x3 ;  /* 0x0000002904047291 */ /* 0x000fc8000f8e183f */
[----:B------:R-:W-:-:S06]  /*2210*/  UIADD3 UR4, UR4, 0x38, URZ ;  /* 0x0000003804047890 */ /* 0x000fcc000fffe03f */
[----:B------:R-:W-:-:S05]  /*2220*/  IMAD.U32 R0, RZ, RZ, UR4 ;  /* 0x00000004ff007e24 */ /* 0x000fca000f8e00ff */
[----:B------:R-:W-:-:S04]  /*2230*/  PRMT R0, R123, 0x654, R0 ;  /* 0x000006547b007816 */ /* 0x000fc80000000000 */
[----:B------:R0:W-:Y:S03]  /*2240*/  SYNCS.ARRIVE.TRANS64.RED.A1T0 RZ, [R0+URZ], RZ ;  /* 0x000000ff00ff79a7 */ /* 0x0001e6000810043f */
.L_x_36:
[----:B------:R-:W-:Y:S05]  /*2250*/  BSYNC B0 ;  /* 0x0000000000007941 */ /* 0x000fea0003800000 */
.L_x_35:
[----:B------:R-:W-:Y:S05]  /*2260*/  @P1 BRA `(.L_x_33) ;  /* 0x0000000000041947 */ /* 0x000fea0003800000 */
[----:B------:R-:W-:Y:S01]  /*2270*/  BPT.TRAP 0x1 ;  /* 0x000000040000795c */ /* 0x000fe20000300000 */
.L_x_33:
[----:B0-----:R-:W-:Y:S01]  /*2280*/  SHF.L.U32 R0, R136, 0x1f, RZ ;  /* 0x0000001f88007819 */ /* 0x001fe200000006ff */
[----:B------:R-:W-:Y:S01]  /*2290*/  UIADD3 UR38, UR38, UR45, URZ ;  /* 0x0000002d26267290 */ /* 0x000fe2000fffe03f */
[----:B------:R-:W-:Y:S01]  /*22a0*/  SHF.R.S32.HI R15, RZ, 0x1f, R19 ;  /* 0x0000001fff0f7819 */ /* 0x000fe20000011413 */
[----:B------:R-:W-:Y:S01]  /*22b0*/  UISETP.GE.U32.AND UP1, UPT, UR45, 0x7, UPT ;  /* 0x000000072d00788c */ /* 0x000fe2000bf26070 */
[----:B------:R-:W0:Y:S01]  /*22c0*/  SYNCS.PHASECHK.TRANS64.TRYWAIT P0, [UR43+0x8], R0 ;  /* 0x00000800ff0075a7 */ /* 0x000e22000800016b */
[----:B------:R-:W-:Y:S02]  /*22d0*/  UISETP.GT.U32.AND UP0, UPT, UR38, 0x6, UPT ;  /* 0x000000062600788c */ /* 0x000fe4000bf04070 */
[----:B------:R-:W-:Y:S02]  /*22e0*/  UIMAD.WIDE.U32 UR4, UR38, 0x24924925, URZ ;  /* 0x24924925260478a5 */ /* 0x000fe4000f8e003f */
[----:B------:R-:W-:Y:S02]  /*22f0*/  UISETP.LT.U32.AND UP0, UPT, UR45, 0x7, UP0 ;  /* 0x000000072d00788c */ /* 0x000fe40008701070 */
[----:B------:R-:W-:-:S02]  /*2300*/  UIADD3 UR4, UR38, -UR5, URZ ;  /* 0x8000000526047290 */ /* 0x000fc4000fffe03f */
[----:B------:R-:W-:Y:S02]  /*2310*/  USEL UR6, URZ, 0x1, !UP0 ;  /* 0x000000013f067887 */ /* 0x000fe4000c000000 */
[----:B------:R-:W-:Y:S02]  /*2320*/  ULEA.HI UR4, UR4, UR5, URZ, 0x1f ;  /* 0x0000000504047291 */ /* 0x000fe4000f8ff83f */
[----:B------:R-:W-:Y:S02]  /*2330*/  ULOP3.LUT UR39, UR39, UR6, URZ, 0x3c, !UPT ;  /* 0x0000000627277292 */ /* 0x000fe4000f8e3c3f */
[----:B------:R-:W-:-:S04]  /*2340*/  USHF.R.U32.HI UR4, URZ, 0x2, UR4 ;  /* 0x000000023f047899 */ /* 0x000fc80008011604 */
[----:B------:R-:W-:Y:S02]  /*2350*/  @UP1 ULOP3.LUT UR39, UR39, 0x1, UR4, 0x78, !UPT ;  /* 0x0000000127271892 */ /* 0x000fe4000f8e7804 */
[----:B------:R-:W-:Y:S01]  /*2360*/  UIMAD UR38, UR4, -0x7, UR38 ;  /* 0xfffffff9042678a4 */ /* 0x000fe2000f8e0226 */
[----:B0-----:R-:W-:Y:S11]  /*2370*/  @!P0 BRA `(.L_x_37) ;  /* 0x0000007400f08947 */ /* 0x001ff60003800000 */
.L_x_258:
[----:B------:R-:W-:Y:S01]  /*2380*/  IMAD.SHL.U32 R7, R22, 0x40, RZ ;  /* 0x0000004016077824 */ /* 0x000fe200078e00ff */
[----:B------:R-:W-:Y:S01]  /*2390*/  ULDC UR6, c[0x0][0x284] ;  /* 0x0000a10000067ab9 */ /* 0x000fe20000000800 */
[----:B------:R-:W-:Y:S01]  /*23a0*/  IMAD R10, R18, 0xc0, RZ ;  /* 0x000000c0120a7824 */ /* 0x000fe200078e02ff */
[----:B------:R-:W-:Y:S01]  /*23b0*/  ULDC.64 UR4, c[0x0][0x5d0] ;  /* 0x0001740000047ab9 */ /* 0x000fe20000000a00 */
[----:B------:R-:W-:Y:S01]  /*23c0*/  IMAD.WIDE R138, R22, 0x40, R124 ;  /* 0x00000040168a7825 */ /* 0x000fe200078e027c */
[----:B------:R-:W-:Y:S01]  /*23d0*/  ISETP.GE.AND P0, PT, R7, UR6, PT ;  /* 0x0000000607007c0c */ /* 0x000fe2000bf06270 */
[----:B------:R-:W-:Y:S01]  /*23e0*/  ULDC UR6, c[0x0][0x288] ;  /* 0x0000a20000067ab9 */ /* 0x000fe20000000800 */
[----:B------:R-:W-:Y:S01]  /*23f0*/  SHF.R.S32.HI R11, RZ, 0x1f, R10 ;  /* 0x0000001fff0b7819 */ /* 0x000fe2000001140a */
[----:B0-----:R-:W-:Y:S01]  /*2400*/  IMAD R0, R15, UR4, RZ ;  /* 0x000000040f007c24 */ /* 0x001fe2000f8e02ff */
[----:B------:R-:W-:Y:S01]  /*2410*/  ISETP.GE.OR P0, PT, R10, UR6, P0 ;  /* 0x000000060a007c0c */ /* 0x000fe20008706670 */
[----:B------:R-:W-:-:S04]  /*2420*/  IMAD.WIDE.U32 R4, R19, UR4, R126 ;  /* 0x0000000413047c25 */ /* 0x000fc8000f8e007e */
[----:B------:R-:W-:Y:S01]  /*2430*/  IMAD R3, R19, UR5, R0 ;  /* 0x0000000513037c24 */ /* 0x000fe2000f8e0200 */
[----:B------:R-:W-:Y:S01]  /*2440*/  IADD3 R4, P1, R10, R4, RZ ;  /* 0x000000040a047210 */ /* 0x000fe20007f3e0ff */
[----:B------:R-:W-:Y:S02]  /*2450*/  ULDC.64 UR4, c[0x0][0x5c8] ;  /* 0x0001720000047ab9 */ /* 0x000fe40000000a00 */
[----:B------:R-:W-:Y:S01]  /*2460*/  IMAD R9, R139, UR4, RZ ;  /* 0x000000048b097c24 */ /* 0x000fe2000f8e02ff */
[----:B------:R-:W-:-:S03]  /*2470*/  IADD3.X R5, R11, R5, R3, P1, !PT ;  /* 0x000000050b057210 */ /* 0x000fc60000ffe403 */
[C---:B------:R-:W-:Y:S02]  /*2480*/  IMAD R9, R138.reuse, UR5, R9 ;  /* 0x000000058a097c24 */ /* 0x040fe4000f8e0209 */
[----:B------:R-:W-:Y:S01]  /*2490*/  IMAD.WIDE.U32 R140, R138, UR4, R4 ;  /* 0x000000048a8c7c25 */ /* 0x000fe2000f8e0004 */
[----:B------:R-:W-:Y:S06]  /*24a0*/  @P0 BRA `(.L_x_38) ;  /* 0x0000005c00580947 */ /* 0x000fec0003800000 */
[----:B-----5:R-:W-:Y:S01]  /*24b0*/  FSETP.NEU.AND P0, PT, R120, RZ, PT ;  /* 0x000000ff7800720b */ /* 0x020fe20003f0d000 */
[----:B------:R-:W-:Y:S01]  /*24c0*/  IMAD.IADD R3, R131, 0x1, -R10 ;  /* 0x0000000183037824 */ /* 0x000fe200078e0a0a */
[----:B------:R-:W-:Y:S01]  /*24d0*/  BSSY B0, `(.L_x_38) ;  /* 0x00005d3000007945 */ /* 0x000fe20003800000 */
[----:B------:R-:W-:Y:S02]  /*24e0*/  IMAD.IADD R0, R134, 0x1, -R7 ;  /* 0x0000000186007824 */ /* 0x000fe400078e0a07 */
[----:B------:R-:W-:Y:S01]  /*24f0*/  IMAD.IADD R147, R141, 0x1, R9 ;  /* 0x000000018d937824 */ /* 0x000fe200078e0209 */
[----:B------:R-:W-:-:S04]  /*2500*/  ISETP.GT.AND P2, PT, R3, RZ, PT ;  /* 0x000000ff0300720c */ /* 0x000fc80003f44270 */
[----:B------:R-:W-:-:S03]  /*2510*/  ISETP.GT.AND P1, PT, R0, RZ, P2 ;  /* 0x000000ff0000720c */ /* 0x000fc60001724270 */
[----:B------:R-:W-:Y:S10]  /*2520*/  @!P0 BRA `(.L_x_39) ;  /* 0x00000040005c8947 */ /* 0x000ff40003800000 */
[----:B------:R-:W0:Y:S01]  /*2530*/  LDC.64 R12, c[0x0][0x5b8] ;  /* 0x00016e00ff0c7b82 */ /* 0x000e220000000a00 */
[----:B------:R-:W-:-:S07]  /*2540*/  ULDC.64 UR4, c[0x0][0x5c0] ;  /* 0x0001700000047ab9 */ /* 0x000fce0000000a00 */
[----:B------:R-:W1:Y:S08]  /*2550*/  LDC.64 R144, c[0x0][0x5b0] ;  /* 0x00016c00ff907b82 */ /* 0x000e700000000a00 */
[----:B------:R-:W2:Y:S01]  /*2560*/  LDC.64 R8, c[0x0][0x5a8] ;  /* 0x00016a00ff087b82 */ /* 0x000ea20000000a00 */
[-C--:B0-----:R-:W-:Y:S02]  /*2570*/  IMAD R6, R15, R12.reuse, RZ ;  /* 0x0000000c0f067224 */ /* 0x081fe400078e02ff */
[----:B------:R-:W-:-:S04]  /*2580*/  IMAD.WIDE.U32 R4, R19, R12, R126 ;  /* 0x0000000c13047225 */ /* 0x000fc800078e007e */
[----:B------:R-:W-:Y:S01]  /*2590*/  IMAD R141, R19, R13, R6 ;  /* 0x0000000d138d7224 */ /* 0x000fe200078e0206 */
[----:B------:R-:W-:Y:S01]  /*25a0*/  IADD3 R14, P0, R10, R4, RZ ;  /* 0x000000040a0e7210 */ /* 0x000fe20007f1e0ff */
[----:B-1----:R-:W-:-:S03]  /*25b0*/  IMAD R4, R139, R144, RZ ;  /* 0x000000908b047224 */ /* 0x002fc600078e02ff */
[----:B------:R-:W-:Y:S01]  /*25c0*/  IADD3.X R15, R11, R5, R141, P0, !PT ;  /* 0x000000050b0f7210 */ /* 0x000fe200007fe48d */
[C---:B------:R-:W-:Y:S02]  /*25d0*/  IMAD R143, R138.reuse, R145, R4 ;  /* 0x000000918a8f7224 */ /* 0x040fe400078e0204 */
[----:B------:R-:W-:-:S04]  /*25e0*/  IMAD.WIDE.U32 R4, R138, R144, R14 ;  /* 0x000000908a047225 */ /* 0x000fc800078e000e */
[----:B------:R-:W-:Y:S01]  /*25f0*/  IMAD.IADD R5, R5, 0x1, R143 ;  /* 0x0000000105057824 */ /* 0x000fe200078e028f */
[----:B--2---:R-:W-:-:S04]  /*2600*/  LEA R6, P0, R4, R8, 0x1 ;  /* 0x0000000804067211 */ /* 0x004fc800078008ff */
[----:B------:R-:W-:-:S05]  /*2610*/  LEA.HI.X R7, R4, R9, R5, 0x1, P0 ;  /* 0x0000000904077211 */ /* 0x000fca00000f0c05 */
[----:B------:R0:W2:Y:S01]  /*2620*/  @P1 LDG.E.LTC128B.U16 R13, desc[UR36][R6.64] ;  /* 0x00000024060d1981 */ /* 0x0000a2000c1e1520 */
[----:B------:R-:W-:Y:S01]  /*2630*/  IMAD.WIDE.U32 R4, R138, R144, R10 ;  /* 0x000000908a047225 */ /* 0x000fe200078e000a */
[----:B------:R-:W-:Y:S02]  /*2640*/  BSSY B1, `(.L_x_40) ;  /* 0x0000014000017945 */ /* 0x000fe40003800000 */
[----:B------:R-:W-:-:S04]  /*2650*/  IADD3 R20, P0, R126, R4, RZ ;  /* 0x000000047e147210 */ /* 0x000fc80007f1e0ff */
[----:B------:R-:W-:Y:S02]  /*2660*/  IADD3.X R21, R127, R143, R5, P0, !PT ;  /* 0x0000008f7f157210 */ /* 0x000fe400007fe405 */
[----:B------:R-:W-:Y:S01]  /*2670*/  LEA R4, P0, R140, UR4, 0x1 ;  /* 0x000000048c047c11 */ /* 0x000fe2000f8008ff */
[----:B------:R-:W-:-:S03]  /*2680*/  IMAD.WIDE.U32 R20, R19, R12, R20 ;  /* 0x0000000c13147225 */ /* 0x000fc600078e0014 */
[----:B------:R-:W-:Y:S02]  /*2690*/  LEA.HI.X R5, R140, UR5, R147, 0x1, P0 ;  /* 0x000000058c057c11 */ /* 0x000fe400080f0c93 */
[----:B------:R-:W-:Y:S01]  /*26a0*/  ISETP.GT.AND P0, PT, R3, 0x1, PT ;  /* 0x000000010300780c */ /* 0x000fe20003f04270 */
[----:B0-----:R-:W-:Y:S01]  /*26b0*/  IMAD.IADD R7, R141, 0x1, R21 ;  /* 0x000000018d077824 */ /* 0x001fe200078e0215 */
[----:B------:R-:W-:Y:S02]  /*26c0*/  LEA R6, P4, R20, R8, 0x1 ;  /* 0x0000000814067211 */ /* 0x000fe400078808ff */
[----:B------:R-:W-:Y:S02]  /*26d0*/  ISETP.GT.AND P3, PT, R0, RZ, P0 ;  /* 0x000000ff0000720c */ /* 0x000fe40000764270 */
[----:B------:R-:W-:Y:S01]  /*26e0*/  LEA.HI.X R7, R20, R9, R7, 0x1, P4 ;  /* 0x0000000914077211 */ /* 0x000fe200020f0c07 */
[C---:B------:R-:W-:Y:S01]  /*26f0*/  IMAD.SHL.U32 R20, R144.reuse, 0x8, RZ ;  /* 0x0000000890147824 */ /* 0x040fe200078e00ff */
[----:B------:R-:W-:Y:S01]  /*2700*/  SHF.L.U64.HI R21, R144, 0x3, R145 ;  /* 0x0000000390157819 */ /* 0x000fe20000010291 */
[----:B--2---:R-:W-:-:S05]  /*2710*/  HADD2.F32 R137, -RZ, R13.H0_H0 ;  /* 0x2000000dff897230 */ /* 0x004fca0000004100 */
[----:B------:R-:W-:-:S04]  /*2720*/  FMUL R137, R137, R120 ;  /* 0x0000007889897220 */ /* 0x000fc80000400000 */
[----:B------:R-:W-:-:S05]  /*2730*/  FFMA R137, R24, R121, R137 ;  /* 0x0000007918897223 */ /* 0x000fca0000000089 */
[----:B------:R-:W-:-:S05]  /*2740*/  F2FP.F16.F32.PACK_AB R137, RZ, R137 ;  /* 0x00000089ff89723e */ /* 0x000fca00000000ff */
[----:B------:R0:W-:Y:S01]  /*2750*/  @P1 STG.E.U16 desc[UR36][R4.64], R137 ;  /* 0x0000008904001986 */ /* 0x0001e2000c101524 */
[----:B------:R-:W-:Y:S05]  /*2760*/  @!P3 BRA `(.L_x_41) ;  /* 0x000000000004b947 */ /* 0x000fea0003800000 */
[----:B------:R1:W5:Y:S02]  /*2770*/  LDG.E.LTC128B.U16 R13, desc[UR36][R6.64+0x2] ;  /* 0x00000224060d7981 */ /* 0x000364000c1e1520 */
.L_x_41:
[----:B------:R-:W-:Y:S05]  /*2780*/  BSYNC B1 ;  /* 0x0000000000017941 */ /* 0x000fea0003800000 */
.L_x_40:
[----:B0----5:R-:W-:Y:S01]  /*2790*/  HADD2.F32 R137, -RZ, R13.H0_H0 ;  /* 0x2000000dff897230 */ /* 0x021fe20000004100 */
[----:B------:R-:W-:Y:S01]  /*27a0*/  ISETP.GT.AND P2, PT, R0, 0x8, P2 ;  /* 0x000000080000780c */ /* 0x000fe20001744270 */
[----:B------:R-:W-:-:S04]  /*27b0*/  IMAD.WIDE.U32 R20, R138, R144, R20 ;  /* 0x000000908a147225 */ /* 0x000fc800078e0014 */
[----:B------:R-:W-:Y:S01]  /*27c0*/  FMUL R18, R137, R120 ;  /* 0x0000007889127220 */ /* 0x000fe20000400000 */
[----:B------:R-:W-:Y:S01]  /*27d0*/  IMAD.IADD R143, R143, 0x1, R21 ;  /* 0x000000018f8f7824 */ /* 0x000fe200078e0215 */
[----:B------:R-:W-:Y:S02]  /*27e0*/  IADD3 R21, P1, R14, R20, RZ ;  /* 0x000000140e157210 */ /* 0x000fe40007f3e0ff */
[----:B------:R-:W-:-:S03]  /*27f0*/  FFMA R18, R25, R121, R18 ;  /* 0x0000007919127223 */ /* 0x000fc60000000012 */
[----:B------:R-:W-:Y:S01]  /*2800*/  IMAD.X R22, R143, 0x1, R15, P1 ;  /* 0x000000018f167824 */ /* 0x000fe200008e060f */
[C---:B------:R-:W-:Y:S02]  /*2810*/  LEA R14, P1, R21.reuse, R8, 0x1 ;  /* 0x00000008150e7211 */ /* 0x040fe400078208ff */
[----:B------:R-:W-:Y:S02]  /*2820*/  F2FP.F16.F32.PACK_AB R18, RZ, R18 ;  /* 0x00000012ff12723e */ /* 0x000fe400000000ff */
[--C-:B------:R-:W-:Y:S02]  /*2830*/  LEA.HI.X R15, R21, R9, R22.reuse, 0x1, P1 ;  /* 0x00000009150f7211 */ /* 0x100fe400008f0c16 */
[----:B------:R-:W-:Y:S02]  /*2840*/  PRMT R22, R18, 0x7610, R22 ;  /* 0x0000761012167816 */ /* 0x000fe40000000016 */
[----:B------:R-:W-:-:S03]  /*2850*/  PRMT R18, R13, 0x7610, R18 ;  /* 0x000076100d127816 */ /* 0x000fc60000000012 */
[----:B------:R0:W-:Y:S04]  /*2860*/  @P3 STG.E.U16 desc[UR36][R4.64+0x2], R22 ;  /* 0x0000021604003986 */ /* 0x0001e8000c101524 */
[----:B------:R-:W2:Y:S01]  /*2870*/  @P2 LDG.E.LTC128B.U16 R18, desc[UR36][R14.64] ;  /* 0x000000240e122981 */ /* 0x000ea2000c1e1520 */
[----:B------:R-:W-:Y:S01]  /*2880*/  IADD3 R10, P1, P3, R126, R20, R10 ;  /* 0x000000147e0a7210 */ /* 0x000fe20007b3e00a */
[----:B------:R-:W-:Y:S01]  /*2890*/  BSSY B1, `(.L_x_42) ;  /* 0x0000011000017945 */ /* 0x000fe20003800000 */
[----:B------:R-:W-:Y:S02]  /*28a0*/  ISETP.GT.AND P0, PT, R0, 0x8, P0 ;  /* 0x000000080000780c */ /* 0x000fe40000704270 */
[----:B------:R-:W-:Y:S01]  /*28b0*/  IADD3.X R11, R127, R143, R11, P1, P3 ;  /* 0x0000008f7f0b7210 */ /* 0x000fe20000fe640b */
[----:B--2---:R-:W-:-:S05]  /*28c0*/  HADD2.F32 R13, -RZ, R18.H0_H0 ;  /* 0x20000012ff0d7230 */ /* 0x004fca0000004100 */
[----:B------:R-:W-:Y:S01]  /*28d0*/  FMUL R21, R13, R120 ;  /* 0x000000780d157220 */ /* 0x000fe20000400000 */
[----:B------:R-:W-:Y:S01]  /*28e0*/  IMAD.WIDE.U32 R12, R19, R12, R10 ;  /* 0x0000000c130c7225 */ /* 0x000fe200078e000a */
[----:B------:R-:W-:-:S03]  /*28f0*/  SHF.L.U64.HI R11, R130, 0x1, R129 ;  /* 0x00000001820b7819 */ /* 0x000fc60000010281 */
[----:B------:R-:W-:Y:S01]  /*2900*/  FFMA R21, R26, R121, R21 ;  /* 0x000000791a157223 */ /* 0x000fe20000000015 */
[----:B------:R-:W-:Y:S01]  /*2910*/  LEA R10, P1, R130, R4, 0x1 ;  /* 0x00000004820a7211 */ /* 0x000fe200078208ff */
[----:B------:R-:W-:Y:S01]  /*2920*/  IMAD.IADD R13, R141, 0x1, R13 ;  /* 0x000000018d0d7824 */ /* 0x000fe200078e020d */
[C---:B------:R-:W-:Y:S02]  /*2930*/  LEA R8, P3, R12.reuse, R8, 0x1 ;  /* 0x000000080c087211 */ /* 0x040fe400078608ff */
[----:B------:R-:W-:Y:S01]  /*2940*/  F2FP.F16.F32.PACK_AB R21, RZ, R21 ;  /* 0x00000015ff15723e */ /* 0x000fe200000000ff */
[----:B------:R-:W-:Y:S01]  /*2950*/  IMAD.X R11, R11, 0x1, R5, P1 ;  /* 0x000000010b0b7824 */ /* 0x000fe200008e0605 */
[----:B------:R-:W-:-:S04]  /*2960*/  LEA.HI.X R9, R12, R9, R13, 0x1, P3 ;  /* 0x000000090c097211 */ /* 0x000fc800018f0c0d */
[----:B------:R0:W-:Y:S01]  /*2970*/  @P2 STG.E.U16 desc[UR36][R10.64], R21 ;  /* 0x000000150a002986 */ /* 0x0001e2000c101524 */
[----:B------:R-:W-:Y:S05]  /*2980*/  @!P0 BRA `(.L_x_43) ;  /* 0x0000000000048947 */ /* 0x000fea0003800000 */
[----:B------:R2:W5:Y:S02]  /*2990*/  LDG.E.LTC128B.U16 R18, desc[UR36][R8.64+0x2] ;  /* 0x0000022408127981 */ /* 0x000564000c1e1520 */
.L_x_43:
[----:B------:R-:W-:Y:S05]  /*29a0*/  BSYNC B1 ;  /* 0x0000000000017941 */ /* 0x000fea0003800000 */
.L_x_42:
[----:B-----5:R-:W-:Y:S01]  /*29b0*/  HADD2.F32 R13, -RZ, R18.H0_H0 ;  /* 0x20000012ff0d7230 */ /* 0x020fe20000004100 */
[----:B------:R-:W-:Y:S01]  /*29c0*/  ISETP.GT.AND P1, PT, R3, 0x8, PT ;  /* 0x000000080300780c */ /* 0x000fe20003f24270 */
[----:B------:R-:W-:Y:S03]  /*29d0*/  BSSY B1, `(.L_x_44) ;  /* 0x0000008000017945 */ /* 0x000fe60003800000 */
[----:B------:R-:W-:Y:S01]  /*29e0*/  FMUL R12, R13, R120 ;  /* 0x000000780d0c7220 */ /* 0x000fe20000400000 */
[----:B------:R-:W-:-:S03]  /*29f0*/  ISETP.GT.AND P2, PT, R0, RZ, P1 ;  /* 0x000000ff0000720c */ /* 0x000fc60000f44270 */
[----:B------:R-:W-:-:S05]  /*2a00*/  FFMA R12, R27, R121, R12 ;  /* 0x000000791b0c7223 */ /* 0x000fca000000000c */
[----:B------:R-:W-:-:S05]  /*2a10*/  F2FP.F16.F32.PACK_AB R12, RZ, R12 ;  /* 0x0000000cff0c723e */ /* 0x000fca00000000ff */
[----:B------:R3:W-:Y:S01]  /*2a20*/  @P0 STG.E.U16 desc[UR36][R10.64+0x2], R12 ;  /* 0x0000020c0a000986 */ /* 0x0007e2000c101524 */
[----:B------:R-:W-:Y:S05]  /*2a30*/  @!P2 BRA `(.L_x_45) ;  /* 0x000000000004a947 */ /* 0x000fea0003800000 */
[----:B------:R4:W5:Y:S02]  /*2a40*/  LDG.E.LTC128B.U16 R18, desc[UR36][R6.64+0x10] ;  /* 0x0000102406127981 */ /* 0x000964000c1e1520 */
.L_x_45:
[----:B------:R-:W-:Y:S05]  /*2a50*/  BSYNC B1 ;  /* 0x0000000000017941 */ /* 0x000fea0003800000 */
.L_x_44:
        /* <DEDUP_REMOVED lines=10> */
.L_x_47:
[----:B------:R-:W-:Y:S05]  /*2b00*/  BSYNC B1 ;  /* 0x0000000000017941 */ /* 0x000fea0003800000 */
.L_x_46:
[----:B0----5:R-:W-:Y:S01]  /*2b10*/  HADD2.F32 R13, -RZ, R18.H0_H0 ;  /* 0x20000012ff0d7230 */ /* 0x021fe20000004100 */
[----:B------:R-:W-:Y:S01]  /*2b20*/  ISETP.GT.AND P1, PT, R0, 0x8, P1 ;  /* 0x000000080000780c */ /* 0x000fe20000f24270 */
[----:B------:R-:W-:Y:S03]  /*2b30*/  BSSY B1, `(.L_x_48) ;  /* 0x0000007000017945 */ /* 0x000fe60003800000 */
[----:B---3--:R-:W-:-:S04]  /*2b40*/  FMUL R12, R13, R120 ;  /* 0x000000780d0c7220 */ /* 0x008fc80000400000 */
[----:B------:R-:W-:-:S05]  /*2b50*/  FFMA R12, R29, R121, R12 ;  /* 0x000000791d0c7223 */ /* 0x000fca000000000c */
[----:B------:R-:W-:-:S05]  /*2b60*/  F2FP.F16.F32.PACK_AB R12, RZ, R12 ;  /* 0x0000000cff0c723e */ /* 0x000fca00000000ff */
[----:B------:R0:W-:Y:S01]  /*2b70*/  @P3 STG.E.U16 desc[UR36][R4.64+0x12], R12 ;  /* 0x0000120c04003986 */ /* 0x0001e2000c101524 */
[----:B------:R-:W-:Y:S05]  /*2b80*/  @!P1 BRA `(.L_x_49) ;  /* 0x0000000000049947 */ /* 0x000fea0003800000 */
[----:B------:R3:W5:Y:S02]  /*2b90*/  LDG.E.LTC128B.U16 R18, desc[UR36][R8.64+0x10] ;  /* 0x0000102408127981 */ /* 0x000764000c1e1520 */
.L_x_49:
[----:B------:R-:W-:Y:S05]  /*2ba0*/  BSYNC B1 ;  /* 0x0000000000017941 */ /* 0x000fea0003800000 */
.L_x_48:
[----:B-----5:R-:W-:Y:S01]  /*2bb0*/  HADD2.F32 R13, -RZ, R18.H0_H0 ;  /* 0x20000012ff0d7230 */ /* 0x020fe20000004100 */
[----:B------:R-:W-:Y:S01]  /*2bc0*/  ISETP.GT.AND P0, PT, R0, 0x8, P0 ;  /* 0x000000080000780c */ /* 0x000fe20000704270 */
[----:B------:R-:W-:Y:S03]  /*2bd0*/  BSSY B1, `(.L_x_50) ;  /* 0x0000007000017945 */ /* 0x000fe60003800000 */
[----:B------:R-:W-:-:S04]  /*2be0*/  FMUL R13, R13, R120 ;  /* 0x000000780d0d7220 */ /* 0x000fc80000400000 */
[----:B------:R-:W-:-:S05]  /*2bf0*/  FFMA R13, R30, R121, R13 ;  /* 0x000000791e0d7223 */ /* 0x000fca000000000d */
[----:B------:R-:W-:-:S05]  /*2c00*/  F2FP.F16.F32.PACK_AB R13, RZ, R13 ;  /* 0x0000000dff0d723e */ /* 0x000fca00000000ff */
[----:B------:R0:W-:Y:S01]  /*2c10*/  @P1 STG.E.U16 desc[UR36][R10.64+0x10], R13 ;  /* 0x0000100d0a001986 */ /* 0x0001e2000c101524 */
[----:B------:R-:W-:Y:S05]  /*2c20*/  @!P0 BRA `(.L_x_51) ;  /* 0x0000000000048947 */ /* 0x000fea0003800000 */
[----:B------:R0:W5:Y:S02]  /*2c30*/  LDG.E.LTC128B.U16 R18, desc[UR36][R8.64+0x12] ;  /* 0x0000122408127981 */ /* 0x000164000c1e1520 */
.L_x_51:
[----:B------:R-:W-:Y:S05]  /*2c40*/  BSYNC B1 ;  /* 0x0000000000017941 */ /* 0x000fea0003800000 */
.L_x_50:
[----:B0----5:R-:W-:Y:S01]  /*2c50*/  HADD2.F32 R13, -RZ, R18.H0_H0 ;  /* 0x20000012ff0d7230 */ /* 0x021fe20000004100 */
        /* <DEDUP_REMOVED lines=9> */
.L_x_53:
[----:B------:R-:W-:Y:S05]  /*2cf0*/  BSYNC B1 ;  /* 0x0000000000017941 */ /* 0x000fea0003800000 */
.L_x_52:
        /* <DEDUP_REMOVED lines=10> */
.L_x_55:
[----:B------:R-:W-:Y:S05]  /*2da0*/  BSYNC B1 ;  /* 0x0000000000017941 */ /* 0x000fea0003800000 */
.L_x_54:
[----:B0----5:R-:W-:Y:S01]  /*2db0*/  HADD2.F32 R13, -RZ, R18.H0_H0 ;  /* 0x20000012ff0d7230 */ /* 0x021fe20000004100 */
        /* <DEDUP_REMOVED lines=8> */
.L_x_57:
[----:B------:R-:W-:Y:S05]  /*2e40*/  BSYNC B1 ;  /* 0x0000000000017941 */ /* 0x000fea0003800000 */
.L_x_56:
        /* <DEDUP_REMOVED lines=9> */
.L_x_59:
[----:B------:R-:W-:Y:S05]  /*2ee0*/  BSYNC B1 ;  /* 0x0000000000017941 */ /* 0x000fea0003800000 */
.L_x_58:
        /* <DEDUP_REMOVED lines=10> */
.L_x_61:
[----:B------:R-:W-:Y:S05]  /*2f90*/  BSYNC B1 ;  /* 0x0000000000017941 */ /* 0x000fea0003800000 */
.L_x_60:
        /* <DEDUP_REMOVED lines=10> */
.L_x_63:
[----:B------:R-:W-:Y:S05]  /*3040*/  BSYNC B1 ;  /* 0x0000000000017941 */ /* 0x000fea0003800000 */
.L_x_62:
        /* <DEDUP_REMOVED lines=9> */
.L_x_65:
[----:B------:R-:W-:Y:S05]  /*30e0*/  BSYNC B1 ;  /* 0x0000000000017941 */ /* 0x000fea0003800000 */
.L_x_64:
        /* <DEDUP_REMOVED lines=9> */
.L_x_67:
[----:B------:R-:W-:Y:S05]  /*3180*/  BSYNC B1 ;  /* 0x0000000000017941 */ /* 0x000fea0003800000 */
.L_x_66:
        /* <DEDUP_REMOVED lines=10> */
.L_x_69:
[----:B------:R-:W-:Y:S05]  /*3230*/  BSYNC B1 ;  /* 0x0000000000017941 */ /* 0x000fea0003800000 */
.L_x_68:
        /* <DEDUP_REMOVED lines=10> */
.L_x_71:
[----:B------:R-:W-:Y:S05]  /*32e0*/  BSYNC B1 ;  /* 0x0000000000017941 */ /* 0x000fea0003800000 */
.L_x_70:
        /* <DEDUP_REMOVED lines=9> */
.L_x_73:
[----:B------:R-:W-:Y:S05]  /*3380*/  BSYNC B1 ;  /* 0x0000000000017941 */ /* 0x000fea0003800000 */
.L_x_72:
        /* <DEDUP_REMOVED lines=9> */
.L_x_75:
[----:B------:R-:W-:Y:S05]  /*3420*/  BSYNC B1 ;  /* 0x0000000000017941 */ /* 0x000fea0003800000 */
.L_x_74:
        /* <DEDUP_REMOVED lines=10> */
.L_x_77:
[----:B------:R-:W-:Y:S05]  /*34d0*/  BSYNC B1 ;  /* 0x0000000000017941 */ /* 0x000fea0003800000 */
.L_x_76:
        /* <DEDUP_REMOVED lines=10> */
.L_x_79:
[----:B------:R-:W-:Y:S05]  /*3580*/  BSYNC B1 ;  /* 0x0000000000017941 */ /* 0x000fea0003800000 */
.L_x_78:
        /* <DEDUP_REMOVED lines=9> */
.L_x_81:
[----:B------:R-:W-:Y:S05]  /*3620*/  BSYNC B1 ;  /* 0x0000000000017941 */ /* 0x000fea0003800000 */
.L_x_80:
        /* <DEDUP_REMOVED lines=9> */
.L_x_83:
[----:B------:R-:W-:Y:S05]  /*36c0*/  BSYNC B1 ;  /* 0x0000000000017941 */ /* 0x000fea0003800000 */
.L_x_82:
        /* <DEDUP_REMOVED lines=10> */
.L_x_85:
[----:B------:R-:W-:Y:S05]  /*3770*/  BSYNC B1 ;  /* 0x0000000000017941 */ /* 0x000fea0003800000 */
.L_x_84:
        /* <DEDUP_REMOVED lines=10> */
.L_x_87:
[----:B------:R-:W-:Y:S05]  /*3820*/  BSYNC B1 ;  /* 0x0000000000017941 */ /* 0x000fea0003800000 */
.L_x_86:
        /* <DEDUP_REMOVED lines=9> */
.L_x_89:
[----:B------:R-:W-:Y:S05]  /*38c0*/  BSYNC B1 ;  /* 0x0000000000017941 */ /* 0x000fea0003800000 */
.L_x_88:
        /* <DEDUP_REMOVED lines=9> */
.L_x_91:
[----:B------:R-:W-:Y:S05]  /*3960*/  BSYNC B1 ;  /* 0x0000000000017941 */ /* 0x000fea0003800000 */
.L_x_90:
        /* <DEDUP_REMOVED lines=10> */
.L_x_93:
[----:B------:R-:W-:Y:S05]  /*3a10*/  BSYNC B1 ;  /* 0x0000000000017941 */ /* 0x000fea0003800000 */
.L_x_92:
        /* <DEDUP_REMOVED lines=10> */
.L_x_95:
[----:B------:R-:W-:Y:S05]  /*3ac0*/  BSYNC B1 ;  /* 0x0000000000017941 */ /* 0x000fea0003800000 */
.L_x_94:
        /* <DEDUP_REMOVED lines=9> */
.L_x_97:
[----:B------:R-:W-:Y:S05]  /*3b60*/  BSYNC B1 ;  /* 0x0000000000017941 */ /* 0x000fea0003800000 */
.L_x_96:
        /* <DEDUP_REMOVED lines=9> */
.L_x_99:
[----:B------:R-:W-:Y:S05]  /*3c00*/  BSYNC B1 ;  /* 0x0000000000017941 */ /* 0x000fea0003800000 */
.L_x_98:
        /* <DEDUP_REMOVED lines=10> */
.L_x_101:
[----:B------:R-:W-:Y:S05]  /*3cb0*/  BSYNC B1 ;  /* 0x0000000000017941 */ /* 0x000fea0003800000 */
.L_x_100:
        /* <DEDUP_REMOVED lines=10> */
.L_x_103:
[----:B------:R-:W-:Y:S05]  /*3d60*/  BSYNC B1 ;  /* 0x0000000000017941 */ /* 0x000fea0003800000 */
.L_x_102:
        /* <DEDUP_REMOVED lines=9> */
.L_x_105:
[----:B------:R-:W-:Y:S05]  /*3e00*/  BSYNC B1 ;  /* 0x0000000000017941 */ /* 0x000fea0003800000 */
.L_x_104:
        /* <DEDUP_REMOVED lines=9> */
.L_x_107:
[----:B------:R-:W-:Y:S05]  /*3ea0*/  BSYNC B1 ;  /* 0x0000000000017941 */ /* 0x000fea0003800000 */
.L_x_106:
        /* <DEDUP_REMOVED lines=10> */
.L_x_109:
[----:B------:R-:W-:Y:S05]  /*3f50*/  BSYNC B1 ;  /* 0x0000000000017941 */ /* 0x000fea0003800000 */
.L_x_108:
        /* <DEDUP_REMOVED lines=10> */
.L_x_111:
[----:B------:R-:W-:Y:S05]  /*4000*/  BSYNC B1 ;  /* 0x0000000000017941 */ /* 0x000fea0003800000 */
.L_x_110:
        /* <DEDUP_REMOVED lines=9> */
.L_x_113:
[----:B------:R-:W-:Y:S05]  /*40a0*/  BSYNC B1 ;  /* 0x0000000000017941 */ /* 0x000fea0003800000 */
.L_x_112:
        /* <DEDUP_REMOVED lines=9> */
.L_x_115:
[----:B------:R-:W-:Y:S05]  /*4140*/  BSYNC B1 ;  /* 0x0000000000017941 */ /* 0x000fea0003800000 */
.L_x_114:
        /* <DEDUP_REMOVED lines=10> */
.L_x_117:
[----:B------:R-:W-:Y:S05]  /*41f0*/  BSYNC B1 ;  /* 0x0000000000017941 */ /* 0x000fea0003800000 */
.L_x_116:
        /* <DEDUP_REMOVED lines=10> */
.L_x_119:
[----:B------:R-:W-:Y:S05]  /*42a0*/  BSYNC B1 ;  /* 0x0000000000017941 */ /* 0x000fea0003800000 */
.L_x_118:
        /* <DEDUP_REMOVED lines=9> */
.L_x_121:
[----:B------:R-:W-:Y:S05]  /*4340*/  BSYNC B1 ;  /* 0x0000000000017941 */ /* 0x000fea0003800000 */
.L_x_120:
        /* <DEDUP_REMOVED lines=9> */
.L_x_123:
[----:B------:R-:W-:Y:S05]  /*43e0*/  BSYNC B1 ;  /* 0x0000000000017941 */ /* 0x000fea0003800000 */
.L_x_122:
        /* <DEDUP_REMOVED lines=10> */
.L_x_125:
[----:B------:R-:W-:Y:S05]  /*4490*/  BSYNC B1 ;  /* 0x0000000000017941 */ /* 0x000fea0003800000 */
.L_x_124:
        /* <DEDUP_REMOVED lines=10> */
.L_x_127:
[----:B------:R-:W-:Y:S05]  /*4540*/  BSYNC B1 ;  /* 0x0000000000017941 */ /* 0x000fea0003800000 */
.L_x_126:
        /* <DEDUP_REMOVED lines=9> */
.L_x_129:
[----:B------:R-:W-:Y:S05]  /*45e0*/  BSYNC B1 ;  /* 0x0000000000017941 */ /* 0x000fea0003800000 */
.L_x_128:
        /* <DEDUP_REMOVED lines=9> */
.L_x_131:
[----:B------:R-:W-:Y:S05]  /*4680*/  BSYNC B1 ;  /* 0x0000000000017941 */ /* 0x000fea0003800000 */
.L_x_130:
        /* <DEDUP_REMOVED lines=10> */
.L_x_133:
[----:B------:R-:W-:Y:S05]  /*4730*/  BSYNC B1 ;  /* 0x0000000000017941 */ /* 0x000fea0003800000 */
.L_x_132:
        /* <DEDUP_REMOVED lines=10> */
.L_x_135:
[----:B------:R-:W-:Y:S05]  /*47e0*/  BSYNC B1 ;  /* 0x0000000000017941 */ /* 0x000fea0003800000 */
.L_x_134:
        /* <DEDUP_REMOVED lines=9> */
.L_x_137:
[----:B------:R-:W-:Y:S05]  /*4880*/  BSYNC B1 ;  /* 0x0000000000017941 */ /* 0x000fea0003800000 */
.L_x_136:
        /* <DEDUP_REMOVED lines=9> */
.L_x_139:
[----:B------:R-:W-:Y:S05]  /*4920*/  BSYNC B1 ;  /* 0x0000000000017941 */ /* 0x000fea0003800000 */
.L_x_138:
        /* <DEDUP_REMOVED lines=10> */
.L_x_141:
[----:B------:R-:W-:Y:S05]  /*49d0*/  BSYNC B1 ;  /* 0x0000000000017941 */ /* 0x000fea0003800000 */
.L_x_140:
        /* <DEDUP_REMOVED lines=10> */
.L_x_143:
[----:B------:R-:W-:Y:S05]  /*4a80*/  BSYNC B1 ;  /* 0x0000000000017941 */ /* 0x000fea0003800000 */
.L_x_142:
        /* <DEDUP_REMOVED lines=9> */
.L_x_145:
[----:B------:R-:W-:Y:S05]  /*4b20*/  BSYNC B1 ;  /* 0x0000000000017941 */ /* 0x000fea0003800000 */
.L_x_144:
        /* <DEDUP_REMOVED lines=9> */
.L_x_147:
[----:B------:R-:W-:Y:S05]  /*4bc0*/  BSYNC B1 ;  /* 0x0000000000017941 */ /* 0x000fea0003800000 */
.L_x_146:
        /* <DEDUP_REMOVED lines=10> */
.L_x_149:
[----:B------:R-:W-:Y:S05]  /*4c70*/  BSYNC B1 ;  /* 0x0000000000017941 */ /* 0x000fea0003800000 */
.L_x_148:
        /* <DEDUP_REMOVED lines=10> */
.L_x_151:
[----:B------:R-:W-:Y:S05]  /*4d20*/  BSYNC B1 ;  /* 0x0000000000017941 */ /* 0x000fea0003800000 */
.L_x_150:
        /* <DEDUP_REMOVED lines=9> */
.L_x_153:
[----:B------:R-:W-:Y:S05]  /*4dc0*/  BSYNC B1 ;  /* 0x0000000000017941 */ /* 0x000fea0003800000 */
.L_x_152:
        /* <DEDUP_REMOVED lines=9> */
.L_x_155:
[----:B------:R-:W-:Y:S05]  /*4e60*/  BSYNC B1 ;  /* 0x0000000000017941 */ /* 0x000fea0003800000 */
.L_x_154:
        /* <DEDUP_REMOVED lines=10> */
.L_x_157:
[----:B------:R-:W-:Y:S05]  /*4f10*/  BSYNC B1 ;  /* 0x0000000000017941 */ /* 0x000fea0003800000 */
.L_x_156:
        /* <DEDUP_REMOVED lines=10> */
.L_x_159:
[----:B------:R-:W-:Y:S05]  /*4fc0*/  BSYNC B1 ;  /* 0x0000000000017941 */ /* 0x000fea0003800000 */
.L_x_158:
        /* <DEDUP_REMOVED lines=9> */
.L_x_161:
[----:B------:R-:W-:Y:S05]  /*5060*/  BSYNC B1 ;  /* 0x0000000000017941 */ /* 0x000fea0003800000 */
.L_x_160:
        /* <DEDUP_REMOVED lines=9> */
.L_x_163:
[----:B------:R-:W-:Y:S05]  /*5100*/  BSYNC B1 ;  /* 0x0000000000017941 */ /* 0x000fea0003800000 */
.L_x_162:
        /* <DEDUP_REMOVED lines=10> */
.L_x_165:
[----:B------:R-:W-:Y:S05]  /*51b0*/  BSYNC B1 ;  /* 0x0000000000017941 */ /* 0x000fea0003800000 */
.L_x_164:
        /* <DEDUP_REMOVED lines=10> */
.L_x_167:
[----:B------:R-:W-:Y:S05]  /*5260*/  BSYNC B1 ;  /* 0x0000000000017941 */ /* 0x000fea0003800000 */
.L_x_166:
        /* <DEDUP_REMOVED lines=9> */
.L_x_169:
[----:B------:R-:W-:Y:S05]  /*5300*/  BSYNC B1 ;  /* 0x0000000000017941 */ /* 0x000fea0003800000 */
.L_x_168:
        /* <DEDUP_REMOVED lines=9> */
.L_x_171:
[----:B------:R-:W-:Y:S05]  /*53a0*/  BSYNC B1 ;  /* 0x0000000000017941 */ /* 0x000fea0003800000 */
.L_x_170:
        /* <DEDUP_REMOVED lines=10> */
.L_x_173:
[----:B------:R-:W-:Y:S05]  /*5450*/  BSYNC B1 ;  /* 0x0000000000017941 */ /* 0x000fea0003800000 */
.L_x_172:
        /* <DEDUP_REMOVED lines=10> */
.L_x_175:
[----:B------:R-:W-:Y:S05]  /*5500*/  BSYNC B1 ;  /* 0x0000000000017941 */ /* 0x000fea0003800000 */
.L_x_174:
        /* <DEDUP_REMOVED lines=9> */
.L_x_177:
[----:B------:R-:W-:Y:S05]  /*55a0*/  BSYNC B1 ;  /* 0x0000000000017941 */ /* 0x000fea0003800000 */
.L_x_176:
        /* <DEDUP_REMOVED lines=9> */
.L_x_179:
[----:B------:R-:W-:Y:S05]  /*5640*/  BSYNC B1 ;  /* 0x0000000000017941 */ /* 0x000fea0003800000 */
.L_x_178:
        /* <DEDUP_REMOVED lines=10> */
.L_x_181:
[----:B------:R-:W-:Y:S05]  /*56f0*/  BSYNC B1 ;  /* 0x0000000000017941 */ /* 0x000fea0003800000 */
.L_x_180:
        /* <DEDUP_REMOVED lines=10> */
.L_x_183:
[----:B------:R-:W-:Y:S05]  /*57a0*/  BSYNC B1 ;  /* 0x0000000000017941 */ /* 0x000fea0003800000 */
.L_x_182:
        /* <DEDUP_REMOVED lines=9> */
.L_x_185:
[----:B------:R-:W-:Y:S05]  /*5840*/  BSYNC B1 ;  /* 0x0000000000017941 */ /* 0x000fea0003800000 */
.L_x_184:
        /* <DEDUP_REMOVED lines=9> */
.L_x_187:
[----:B------:R-:W-:Y:S05]  /*58e0*/  BSYNC B1 ;  /* 0x0000000000017941 */ /* 0x000fea0003800000 */
.L_x_186:
        /* <DEDUP_REMOVED lines=10> */
.L_x_189:
[----:B------:R-:W-:Y:S05]  /*5990*/  BSYNC B1 ;  /* 0x0000000000017941 */ /* 0x000fea0003800000 */
.L_x_188:
        /* <DEDUP_REMOVED lines=10> */
.L_x_191:
[----:B------:R-:W-:Y:S05]  /*5a40*/  BSYNC B1 ;  /* 0x0000000000017941 */ /* 0x000fea0003800000 */
.L_x_190:
        /* <DEDUP_REMOVED lines=9> */
.L_x_193:
[----:B------:R-:W-:Y:S05]  /*5ae0*/  BSYNC B1 ;  /* 0x0000000000017941 */ /* 0x000fea0003800000 */
.L_x_192:
        /* <DEDUP_REMOVED lines=9> */
.L_x_195:
[----:B------:R-:W-:Y:S05]  /*5b80*/  BSYNC B1 ;  /* 0x0000000000017941 */ /* 0x000fea0003800000 */
.L_x_194:
        /* <DEDUP_REMOVED lines=10> */
.L_x_197:
[----:B------:R-:W-:Y:S05]  /*5c30*/  BSYNC B1 ;  /* 0x0000000000017941 */ /* 0x000fea0003800000 */
.L_x_196:
        /* <DEDUP_REMOVED lines=10> */
.L_x_199:
[----:B------:R-:W-:Y:S05]  /*5ce0*/  BSYNC B1 ;  /* 0x0000000000017941 */ /* 0x000fea0003800000 */
.L_x_198:
        /* <DEDUP_REMOVED lines=9> */
.L_x_201:
[----:B------:R-:W-:Y:S05]  /*5d80*/  BSYNC B1 ;  /* 0x0000000000017941 */ /* 0x000fea0003800000 */
.L_x_200:
        /* <DEDUP_REMOVED lines=9> */
.L_x_203:
[----:B------:R-:W-:Y:S05]  /*5e20*/  BSYNC B1 ;  /* 0x0000000000017941 */ /* 0x000fea0003800000 */
.L_x_202:
        /* <DEDUP_REMOVED lines=10> */
.L_x_205:
[----:B------:R-:W-:Y:S05]  /*5ed0*/  BSYNC B1 ;  /* 0x0000000000017941 */ /* 0x000fea0003800000 */
.L_x_204:
        /* <DEDUP_REMOVED lines=10> */
.L_x_207:
[----:B------:R-:W-:Y:S05]  /*5f80*/  BSYNC B1 ;  /* 0x0000000000017941 */ /* 0x000fea0003800000 */
.L_x_206:
        /* <DEDUP_REMOVED lines=9> */
.L_x_209:
[----:B------:R-:W-:Y:S05]  /*6020*/  BSYNC B1 ;  /* 0x0000000000017941 */ /* 0x000fea0003800000 */
.L_x_208:
        /* <DEDUP_REMOVED lines=9> */
.L_x_211:
[----:B------:R-:W-:Y:S05]  /*60c0*/  BSYNC B1 ;  /* 0x0000000000017941 */ /* 0x000fea0003800000 */
.L_x_210:
        /* <DEDUP_REMOVED lines=10> */
.L_x_213:
[----:B------:R-:W-:Y:S05]  /*6170*/  BSYNC B1 ;  /* 0x0000000000017941 */ /* 0x000fea0003800000 */
.L_x_212:
        /* <DEDUP_REMOVED lines=10> */
.L_x_215:
[----:B------:R-:W-:Y:S05]  /*6220*/  BSYNC B1 ;  /* 0x0000000000017941 */ /* 0x000fea0003800000 */
.L_x_214:
        /* <DEDUP_REMOVED lines=9> */
.L_x_217:
[----:B------:R-:W-:Y:S05]  /*62c0*/  BSYNC B1 ;  /* 0x0000000000017941 */ /* 0x000fea0003800000 */
.L_x_216:
        /* <DEDUP_REMOVED lines=9> */
.L_x_219:
[----:B------:R-:W-:Y:S05]  /*6360*/  BSYNC B1 ;  /* 0x0000000000017941 */ /* 0x000fea0003800000 */
.L_x_218:
        /* <DEDUP_REMOVED lines=10> */
.L_x_221:
[----:B------:R-:W-:Y:S05]  /*6410*/  BSYNC B1 ;  /* 0x0000000000017941 */ /* 0x000fea0003800000 */
.L_x_220:
        /* <DEDUP_REMOVED lines=10> */
.L_x_223:
[----:B------:R-:W-:Y:S05]  /*64c0*/  BSYNC B1 ;  /* 0x0000000000017941 */ /* 0x000fea0003800000 */
.L_x_222:
[----:B-----5:R-:W-:Y:S01]  /*64d0*/  HADD2.F32 R3, -RZ, R18.H0_H0 ;  /* 0x20000012ff037230 */ /* 0x020fe20000004100 */
[----:B------:R-:W-:Y:S01]  /*64e0*/  ISETP.GT.AND P1, PT, R0, 0x8, P1 ;  /* 0x000000080000780c */ /* 0x000fe20000f24270 */
[----:B------:R-:W-:Y:S03]  /*64f0*/  BSSY B1, `(.L_x_224) ;  /* 0x0000007000017945 */ /* 0x000fe60003800000 */
[----:B01--4-:R-:W-:-:S04]  /*6500*/  FMUL R6, R3, R120 ;  /* 0x0000007803067220 */ /* 0x013fc80000400000 */
[----:B------:R-:W-:-:S05]  /*6510*/  FFMA R6, R117, R121, R6 ;  /* 0x0000007975067223 */ /* 0x000fca0000000006 */
[----:B------:R-:W-:-:S05]  /*6520*/  F2FP.F16.F32.PACK_AB R6, RZ, R6 ;  /* 0x00000006ff06723e */ /* 0x000fca00000000ff */
[----:B------:R0:W-:Y:S01]  /*6530*/  @P3 STG.E.U16 desc[UR36][R4.64+0x172], R6 ;  /* 0x0001720604003986 */ /* 0x0001e2000c101524 */
[----:B------:R-:W-:Y:S05]  /*6540*/  @!P1 BRA `(.L_x_225) ;  /* 0x0000000000049947 */ /* 0x000fea0003800000 */
[----:B------:R1:W5:Y:S02]  /*6550*/  LDG.E.LTC128B.U16 R18, desc[UR36][R8.64+0x170] ;  /* 0x0001702408127981 */ /* 0x000364000c1e1520 */
.L_x_225:
[----:B------:R-:W-:Y:S05]  /*6560*/  BSYNC B1 ;  /* 0x0000000000017941 */ /* 0x000fea0003800000 */
.L_x_224:
[----:B-----5:R-:W-:Y:S01]  /*6570*/  HADD2.F32 R3, -RZ, R18.H0_H0 ;  /* 0x20000012ff037230 */ /* 0x020fe20000004100 */
[----:B------:R-:W-:Y:S01]  /*6580*/  ISETP.GT.AND P0, PT, R0, 0x8, P0 ;  /* 0x000000080000780c */ /* 0x000fe20000704270 */
[----:B0-----:R-:W-:Y:S01]  /*6590*/  @P1 IMAD.MOV.U32 R4, RZ, RZ, R10 ;  /* 0x000000ffff041224 */ /* 0x001fe200078e000a */
[----:B------:R-:W-:Y:S01]  /*65a0*/  BSSY B1, `(.L_x_226) ;  /* 0x0000008000017945 */ /* 0x000fe20003800000 */
[----:B------:R-:W-:Y:S02]  /*65b0*/  @P1 IMAD.MOV.U32 R5, RZ, RZ, R11 ;  /* 0x000000ffff051224 */ /* 0x000fe400078e000b */
[----:B------:R-:W-:-:S04]  /*65c0*/  FMUL R3, R3, R120 ;  /* 0x0000007803037220 */ /* 0x000fc80000400000 */
[----:B------:R-:W-:-:S05]  /*65d0*/  FFMA R3, R118, R121, R3 ;  /* 0x0000007976037223 */ /* 0x000fca0000000003 */
[----:B------:R-:W-:-:S05]  /*65e0*/  F2FP.F16.F32.PACK_AB R3, RZ, R3 ;  /* 0x00000003ff03723e */ /* 0x000fca00000000ff */
[----:B------:R0:W-:Y:S01]  /*65f0*/  @P1 STG.E.U16 desc[UR36][R4.64+0x170], R3 ;  /* 0x0001700304001986 */ /* 0x0001e2000c101524 */
[----:B------:R-:W-:Y:S05]  /*6600*/  @!P0 BRA `(.L_x_227) ;  /* 0x0000000000048947 */ /* 0x000fea0003800000 */
[----:B------:R4:W5:Y:S02]  /*6610*/  LDG.E.LTC128B.U16 R18, desc[UR36][R8.64+0x172] ;  /* 0x0001722408127981 */ /* 0x000964000c1e1520 */
.L_x_227:
[----:B------:R-:W-:Y:S05]  /*6620*/  BSYNC B1 ;  /* 0x0000000000017941 */ /* 0x000fea0003800000 */
.L_x_226:
[----:B------:R-:W-:Y:S05]  /*6630*/  @!P0 BRA `(.L_x_228) ;  /* 0x0000001800f08947 */ /* 0x000fea0003800000 */
[----:B0----5:R-:W-:-:S05]  /*6640*/  HADD2.F32 R3, -RZ, R18.H0_H0 ;  /* 0x20000012ff037230 */ /* 0x021fca0000004100 */
[----:B------:R-:W-:-:S04]  /*6650*/  FMUL R0, R3, R120 ;  /* 0x0000007803007220 */ /* 0x000fc80000400000 */
[----:B------:R-:W-:-:S05]  /*6660*/  FFMA R0, R119, R121, R0 ;  /* 0x0000007977007223 */ /* 0x000fca0000000000 */
[----:B------:R-:W-:-:S05]  /*6670*/  F2FP.F16.F32.PACK_AB R0, RZ, R0 ;  /* 0x00000000ff00723e */ /* 0x000fca00000000ff */
[----:B------:R0:W-:Y:S01]  /*6680*/  STG.E.U16 desc[UR36][R10.64+0x172], R0 ;  /* 0x000172000a007986 */ /* 0x0001e2000c101524 */
[----:B------:R-:W-:Y:S05]  /*6690*/  BRA `(.L_x_228) ;  /* 0x0000001800d87947 */ /* 0x000fea0003800000 */
.L_x_39:
[----:B------:R-:W-:Y:S01]  /*66a0*/  ISETP.GT.AND P3, PT, R3, 0x1, PT ;  /* 0x000000010300780c */ /* 0x000fe20003f64270 */
[----:B------:R-:W-:Y:S01]  /*66b0*/  ULDC.64 UR4, c[0x0][0x5c0] ;  /* 0x0001700000047ab9 */ /* 0x000fe20000000a00 */
[-C--:B------:R-:W-:Y:S01]  /*66c0*/  FMUL R24, R24, R121.reuse ;  /* 0x0000007918187220 */ /* 0x080fe20000400000 */
[----:B------:R-:W-:Y:S01]  /*66d0*/  LEA R4, P4, R140, UR4, 0x1 ;  /* 0x000000048c047c11 */ /* 0x000fe2000f8808ff */
[-C--:B------:R-:W-:Y:S01]  /*66e0*/  FMUL R25, R25, R121.reuse ;  /* 0x0000007919197220 */ /* 0x080fe20000400000 */
[----:B------:R-:W-:Y:S01]  /*66f0*/  ISETP.GT.AND P0, PT, R0, RZ, P3 ;  /* 0x000000ff0000720c */ /* 0x000fe20001f04270 */
[-C--:B------:R-:W-:Y:S01]  /*6700*/  FMUL R26, R26, R121.reuse ;  /* 0x000000791a1a7220 */ /* 0x080fe20000400000 */
[----:B------:R-:W-:Y:S01]  /*6710*/  F2FP.F16.F32.PACK_AB R24, RZ, R24 ;  /* 0x00000018ff18723e */ /* 0x000fe200000000ff */
[-C--:B------:R-:W-:Y:S01]  /*6720*/  FMUL R27, R27, R121.reuse ;  /* 0x000000791b1b7220 */ /* 0x080fe20000400000 */
[----:B------:R-:W-:Y:S01]  /*6730*/  LEA.HI.X R5, R140, UR5, R147, 0x1, P4 ;  /* 0x000000058c057c11 */ /* 0x000fe2000a0f0c93 */
[----:B------:R-:W-:Y:S01]  /*6740*/  FMUL R28, R28, R121 ;  /* 0x000000791c1c7220 */ /* 0x000fe20000400000 */
[----:B------:R-:W-:Y:S01]  /*6750*/  F2FP.F16.F32.PACK_AB R25, RZ, R25 ;  /* 0x00000019ff19723e */ /* 0x000fe200000000ff */
[-C--:B------:R-:W-:Y:S01]  /*6760*/  FMUL R29, R29, R121.reuse ;  /* 0x000000791d1d7220 */ /* 0x080fe20000400000 */
[----:B------:R-:W-:Y:S01]  /*6770*/  ISETP.GT.AND P2, PT, R0, 0x8, P2 ;  /* 0x000000080000780c */ /* 0x000fe20001744270 */
[----:B------:R-:W-:Y:S01]  /*6780*/  @P1 STG.E.U16 desc[UR36][R4.64], R24 ;  /* 0x0000001804001986 */ /* 0x000fe2000c101524 */
[----:B------:R-:W-:Y:S01]  /*6790*/  ISETP.GT.AND P1, PT, R3, 0x8, PT ;  /* 0x000000080300780c */ /* 0x000fe20003f24270 */
[-C--:B------:R-:W-:Y:S01]  /*67a0*/  FMUL R30, R30, R121.reuse ;  /* 0x000000791e1e7220 */ /* 0x080fe20000400000 */
[C---:B------:R-:W-:Y:S01]  /*67b0*/  SHF.L.U64.HI R7, R130.reuse, 0x1, R129 ;  /* 0x0000000182077819 */ /* 0x040fe20000010281 */
[----:B------:R-:W-:Y:S01]  /*67c0*/  @P0 STG.E.U16 desc[UR36][R4.64+0x2], R25 ;  /* 0x0000021904000986 */ /* 0x000fe2000c101524 */
[----:B------:R-:W-:Y:S01]  /*67d0*/  LEA R6, P5, R130, R4, 0x1 ;  /* 0x0000000482067211 */ /* 0x000fe200078a08ff */
[-C--:B------:R-:W-:Y:S01]  /*67e0*/  FMUL R31, R31, R121.reuse ;  /* 0x000000791f1f7220 */ /* 0x080fe20000400000 */
[----:B------:R-:W-:Y:S01]  /*67f0*/  ISETP.GT.AND P3, PT, R0, 0x8, P3 ;  /* 0x000000080000780c */ /* 0x000fe20001f64270 */
[-C--:B------:R-:W-:Y:S01]  /*6800*/  FMUL R32, R32, R121.reuse ;  /* 0x0000007920207220 */ /* 0x080fe20000400000 */
[----:B------:R-:W-:Y:S01]  /*6810*/  ISETP.GT.AND P0, PT, R3, 0x9, PT ;  /* 0x000000090300780c */ /* 0x000fe20003f04270 */
[----:B------:R-:W-:Y:S01]  /*6820*/  IMAD.X R7, R7, 0x1, R5, P5 ;  /* 0x0000000107077824 */ /* 0x000fe200028e0605 */
[----:B------:R-:W-:Y:S01]  /*6830*/  ISETP.GT.AND P4, PT, R0, RZ, P1 ;  /* 0x000000ff0000720c */ /* 0x000fe20000f84270 */
[-C--:B------:R-:W-:Y:S01]  /*6840*/  FMUL R33, R33, R121.reuse ;  /* 0x0000007921217220 */ /* 0x080fe20000400000 */
[----:B------:R-:W-:Y:S01]  /*6850*/  F2FP.F16.F32.PACK_AB R26, RZ, R26 ;  /* 0x0000001aff1a723e */ /* 0x000fe200000000ff */
[-C--:B------:R-:W-:Y:S01]  /*6860*/  FMUL R34, R34, R121.reuse ;  /* 0x0000007922227220 */ /* 0x080fe20000400000 */
[----:B------:R-:W-:Y:S01]  /*6870*/  ISETP.GT.AND P5, PT, R0, RZ, P0 ;  /* 0x000000ff0000720c */ /* 0x000fe200007a4270 */
[----:B------:R-:W-:Y:S01]  /*6880*/  FMUL R35, R35, R121 ;  /* 0x0000007923237220 */ /* 0x000fe20000400000 */
[----:B------:R-:W-:Y:S01]  /*6890*/  F2FP.F16.F32.PACK_AB R27, RZ, R27 ;  /* 0x0000001bff1b723e */ /* 0x000fe200000000ff */
[----:B------:R-:W-:Y:S01]  /*68a0*/  @P2 STG.E.U16 desc[UR36][R6.64], R26 ;  /* 0x0000001a06002986 */ /* 0x000fe2000c101524 */
[----:B------:R-:W-:Y:S01]  /*68b0*/  F2FP.F16.F32.PACK_AB R28, RZ, R28 ;  /* 0x0000001cff1c723e */ /* 0x000fe200000000ff */
[-C--:B------:R-:W-:Y:S01]  /*68c0*/  FMUL R36, R36, R121.reuse ;  /* 0x0000007924247220 */ /* 0x080fe20000400000 */
[C---:B------:R-:W-:Y:S01]  /*68d0*/  ISETP.GT.AND P2, PT, R0.reuse, 0x8, P1 ;  /* 0x000000080000780c */ /* 0x040fe20000f44270 */
[----:B------:R-:W-:Y:S01]  /*68e0*/  @P3 STG.E.U16 desc[UR36][R6.64+0x2], R27 ;  /* 0x0000021b06003986 */ /* 0x000fe2000c101524 */
[----:B------:R-:W-:Y:S01]  /*68f0*/  ISETP.GT.AND P1, PT, R3, 0x10, PT ;  /* 0x000000100300780c */ /* 0x000fe20003f24270 */
[----:B------:R-:W-:Y:S01]  /*6900*/  FMUL R37, R37, R121 ;  /* 0x0000007925257220 */ /* 0x000fe20000400000 */
[----:B------:R-:W-:Y:S01]  /*6910*/  F2FP.F16.F32.PACK_AB R29, RZ, R29 ;  /* 0x0000001dff1d723e */ /* 0x000fe200000000ff */
[----:B------:R-:W-:Y:S01]  /*6920*/  @P4 STG.E.U16 desc[UR36][R4.64+0x10], R28 ;  /* 0x0000101c04004986 */ /* 0x000fe2000c101524 */
[----:B------:R-:W-:Y:S01]  /*6930*/  ISETP.GT.AND P3, PT, R0, 0x8, P0 ;  /* 0x000000080000780c */ /* 0x000fe20000764270 */
[-C--:B------:R-:W-:Y:S01]  /*6940*/  FMUL R38, R38, R121.reuse ;  /* 0x0000007926267220 */ /* 0x080fe20000400000 */
[----:B------:R-:W-:Y:S01]  /*6950*/  ISETP.GT.AND P0, PT, R3, 0x11, PT ;  /* 0x000000110300780c */ /* 0x000fe20003f04270 */
[----:B------:R-:W-:Y:S01]  /*6960*/  @P5 STG.E.U16 desc[UR36][R4.64+0x12], R29 ;  /* 0x0000121d04005986 */ /* 0x000fe2000c101524 */
        /* <DEDUP_REMOVED lines=268> */
[----:B------:R-:W-:-:S02]  /*7a30*/  F2FP.F16.F32.PACK_AB R84, RZ, R84 ;  /* 0x00000054ff54723e */ /* 0x000fc400000000ff */
[C---:B------:R-:W-:Y:S01]  /*7a40*/  ISETP.GT.AND P2, PT, R0.reuse, 0x8, P1 ;  /* 0x000000080000780c */ /* 0x040fe20000f44270 */
[----:B------:R-:W-:Y:S01]  /*7a50*/  @P3 STG.E.U16 desc[UR36][R6.64+0xe2], R83 ;  /* 0x0000e25306003986 */ /* 0x000fe2000c101524 */
[C---:B------:R-:W-:Y:S02]  /*7a60*/  ISETP.GT.AND P1, PT, R3.reuse, 0x80, PT ;  /* 0x000000800300780c */ /* 0x040fe40003f24270 */
[----:B------:R-:W-:Y:S01]  /*7a70*/  F2FP.F16.F32.PACK_AB R85, RZ, R85 ;  /* 0x00000055ff55723e */ /* 0x000fe200000000ff */
[----:B------:R-:W-:Y:S01]  /*7a80*/  @P4 STG.E.U16 desc[UR36][R4.64+0xf0], R84 ;  /* 0x0000f05404004986 */ /* 0x000fe2000c101524 */
[C---:B------:R-:W-:Y:S02]  /*7a90*/  ISETP.GT.AND P3, PT, R0.reuse, 0x8, P0 ;  /* 0x000000080000780c */ /* 0x040fe40000764270 */
[----:B------:R-:W-:Y:S01]  /*7aa0*/  ISETP.GT.AND P0, PT, R3, 0x81, PT ;  /* 0x000000810300780c */ /* 0x000fe20003f04270 */
[----:B------:R-:W-:Y:S01]  /*7ab0*/  @P5 STG.E.U16 desc[UR36][R4.64+0xf2], R85 ;  /* 0x0000f25504005986 */ /* 0x000fe2000c101524 */
[----:B------:R-:W-:-:S02]  /*7ac0*/  ISETP.GT.AND P4, PT, R0, RZ, P1 ;  /* 0x000000ff0000720c */ /* 0x000fc40000f84270 */
[----:B------:R-:W-:Y:S02]  /*7ad0*/  F2FP.F16.F32.PACK_AB R86, RZ, R86 ;  /* 0x00000056ff56723e */ /* 0x000fe400000000ff */
[C---:B------:R-:W-:Y:S02]  /*7ae0*/  ISETP.GT.AND P5, PT, R0.reuse, RZ, P0 ;  /* 0x000000ff0000720c */ /* 0x040fe400007a4270 */
[----:B------:R-:W-:Y:S01]  /*7af0*/  F2FP.F16.F32.PACK_AB R87, RZ, R87 ;  /* 0x00000057ff57723e */ /* 0x000fe200000000ff */
[----:B------:R-:W-:Y:S01]  /*7b00*/  @P2 STG.E.U16 desc[UR36][R6.64+0xf0], R86 ;  /* 0x0000f05606002986 */ /* 0x000fe2000c101524 */
[----:B------:R-:W-:Y:S02]  /*7b10*/  F2FP.F16.F32.PACK_AB R88, RZ, R88 ;  /* 0x00000058ff58723e */ /* 0x000fe400000000ff */
[----:B------:R-:W-:Y:S01]  /*7b20*/  ISETP.GT.AND P2, PT, R0, 0x8, P1 ;  /* 0x000000080000780c */ /* 0x000fe20000f44270 */
[----:B------:R-:W-:Y:S01]  /*7b30*/  @P3 STG.E.U16 desc[UR36][R6.64+0xf2], R87 ;  /* 0x0000f25706003986 */ /* 0x000fe2000c101524 */
[----:B------:R-:W-:-:S02]  /*7b40*/  ISETP.GT.AND P1, PT, R3, 0x88, PT ;  /* 0x000000880300780c */ /* 0x000fc40003f24270 */
[----:B------:R-:W-:Y:S01]  /*7b50*/  F2FP.F16.F32.PACK_AB R89, RZ, R89 ;  /* 0x00000059ff59723e */ /* 0x000fe200000000ff */
[----:B------:R-:W-:Y:S01]  /*7b60*/  @P4 STG.E.U16 desc[UR36][R4.64+0x100], R88 ;  /* 0x0001005804004986 */ /* 0x000fe2000c101524 */
[C---:B------:R-:W-:Y:S02]  /*7b70*/  ISETP.GT.AND P3, PT, R0.reuse, 0x8, P0 ;  /* 0x000000080000780c */ /* 0x040fe40000764270 */
[----:B------:R-:W-:Y:S01]  /*7b80*/  ISETP.GT.AND P0, PT, R3, 0x89, PT ;  /* 0x000000890300780c */ /* 0x000fe20003f04270 */
[----:B------:R-:W-:Y:S01]  /*7b90*/  @P5 STG.E.U16 desc[UR36][R4.64+0x102], R89 ;  /* 0x0001025904005986 */ /* 0x000fe2000c101524 */
[C---:B------:R-:W-:Y:S02]  /*7ba0*/  ISETP.GT.AND P4, PT, R0.reuse, RZ, P1 ;  /* 0x000000ff0000720c */ /* 0x040fe40000f84270 */
[----:B------:R-:W-:Y:S02]  /*7bb0*/  F2FP.F16.F32.PACK_AB R90, RZ, R90 ;  /* 0x0000005aff5a723e */ /* 0x000fe400000000ff */
[----:B------:R-:W-:-:S02]  /*7bc0*/  ISETP.GT.AND P5, PT, R0, RZ, P0 ;  /* 0x000000ff0000720c */ /* 0x000fc400007a4270 */
[----:B------:R-:W-:Y:S01]  /*7bd0*/  F2FP.F16.F32.PACK_AB R91, RZ, R91 ;  /* 0x0000005bff5b723e */ /* 0x000fe200000000ff */
[----:B------:R-:W-:Y:S01]  /*7be0*/  @P2 STG.E.U16 desc[UR36][R6.64+0x100], R90 ;  /* 0x0001005a06002986 */ /* 0x000fe2000c101524 */
[----:B------:R-:W-:Y:S02]  /*7bf0*/  F2FP.F16.F32.PACK_AB R92, RZ, R92 ;  /* 0x0000005cff5c723e */ /* 0x000fe400000000ff */
[C---:B------:R-:W-:Y:S01]  /*7c00*/  ISETP.GT.AND P2, PT, R0.reuse, 0x8, P1 ;  /* 0x000000080000780c */ /* 0x040fe20000f44270 */
[----:B------:R-:W-:Y:S01]  /*7c10*/  @P3 STG.E.U16 desc[UR36][R6.64+0x102], R91 ;  /* 0x0001025b06003986 */ /* 0x000fe2000c101524 */
[----:B------:R-:W-:Y:S02]  /*7c20*/  ISETP.GT.AND P1, PT, R3, 0x90, PT ;  /* 0x000000900300780c */ /* 0x000fe40003f24270 */
[----:B------:R-:W-:Y:S01]  /*7c30*/  F2FP.F16.F32.PACK_AB R93, RZ, R93 ;  /* 0x0000005dff5d723e */ /* 0x000fe200000000ff */
[----:B------:R-:W-:Y:S01]  /*7c40*/  @P4 STG.E.U16 desc[UR36][R4.64+0x110], R92 ;  /* 0x0001105c04004986 */ /* 0x000fe2000c101524 */
[----:B------:R-:W-:-:S02]  /*7c50*/  ISETP.GT.AND P3, PT, R0, 0x8, P0 ;  /* 0x000000080000780c */ /* 0x000fc40000764270 */
[----:B------:R-:W-:Y:S01]  /*7c60*/  ISETP.GT.AND P0, PT, R3, 0x91, PT ;  /* 0x000000910300780c */ /* 0x000fe20003f04270 */
[----:B------:R-:W-:Y:S01]  /*7c70*/  @P5 STG.E.U16 desc[UR36][R4.64+0x112], R93 ;  /* 0x0001125d04005986 */ /* 0x000fe2000c101524 */
[C---:B------:R-:W-:Y:S02]  /*7c80*/  ISETP.GT.AND P4, PT, R0.reuse, RZ, P1 ;  /* 0x000000ff0000720c */ /* 0x040fe40000f84270 */
[----:B------:R-:W-:Y:S02]  /*7c90*/  F2FP.F16.F32.PACK_AB R94, RZ, R94 ;  /* 0x0000005eff5e723e */ /* 0x000fe400000000ff */
[----:B------:R-:W-:Y:S02]  /*7ca0*/  ISETP.GT.AND P5, PT, R0, RZ, P0 ;  /* 0x000000ff0000720c */ /* 0x000fe400007a4270 */
        /* <DEDUP_REMOVED lines=26> */
[----:B------:R-:W-:Y:S02]  /*7e50*/  ISETP.GT.AND P5, PT, R0, RZ, P0 ;  /* 0x000000ff0000720c */ /* 0x000fe400007a4270 */
[----:B------:R-:W-:-:S02]  /*7e60*/  F2FP.F16.F32.PACK_AB R102, RZ, R102 ;  /* 0x00000066ff66723e */ /* 0x000fc400000000ff */
[----:B------:R-:W-:Y:S02]  /*7e70*/  F2FP.F16.F32.PACK_AB R103, RZ, R103 ;  /* 0x00000067ff67723e */ /* 0x000fe400000000ff */
[----:B------:R-:W-:Y:S01]  /*7e80*/  F2FP.F16.F32.PACK_AB R104, RZ, R104 ;  /* 0x00000068ff68723e */ /* 0x000fe200000000ff */
[----:B------:R-:W-:Y:S01]  /*7e90*/  @P2 STG.E.U16 desc[UR36][R6.64+0x130], R102 ;  /* 0x0001306606002986 */ /* 0x000fe2000c101524 */
[----:B------:R-:W-:Y:S02]  /*7ea0*/  F2FP.F16.F32.PACK_AB R105, RZ, R105 ;  /* 0x00000069ff69723e */ /* 0x000fe400000000ff */
[C---:B------:R-:W-:Y:S01]  /*7eb0*/  ISETP.GT.AND P1, PT, R0.reuse, 0x8, P1 ;  /* 0x000000080000780c */ /* 0x040fe20000f24270 */
[----:B------:R-:W-:Y:S01]  /*7ec0*/  @P3 STG.E.U16 desc[UR36][R6.64+0x132], R103 ;  /* 0x0001326706003986 */ /* 0x000fe2000c101524 */
[----:B------:R-:W-:Y:S02]  /*7ed0*/  ISETP.GT.AND P2, PT, R0, 0x8, P0 ;  /* 0x000000080000780c */ /* 0x000fe40000744270 */
[C---:B------:R-:W-:Y:S01]  /*7ee0*/  ISETP.GT.AND P0, PT, R3.reuse, 0xa9, PT ;  /* 0x000000a90300780c */ /* 0x040fe20003f04270 */
[----:B------:R-:W-:Y:S01]  /*7ef0*/  @P4 STG.E.U16 desc[UR36][R4.64+0x140], R104 ;  /* 0x0001406804004986 */ /* 0x000fe2000c101524 */
[----:B------:R-:W-:-:S02]  /*7f00*/  ISETP.GT.AND P4, PT, R3, 0xa8, PT ;  /* 0x000000a80300780c */ /* 0x000fc40003f84270 */
[----:B------:R-:W-:Y:S01]  /*7f10*/  F2FP.F16.F32.PACK_AB R106, RZ, R106 ;  /* 0x0000006aff6a723e */ /* 0x000fe200000000ff */
[----:B------:R-:W-:Y:S01]  /*7f20*/  @P5 STG.E.U16 desc[UR36][R4.64+0x142], R105 ;  /* 0x0001426904005986 */ /* 0x000fe2000c101524 */
[C---:B------:R-:W-:Y:S02]  /*7f30*/  ISETP.GT.AND P5, PT, R0.reuse, RZ, P4 ;  /* 0x000000ff0000720c */ /* 0x040fe400027a4270 */
[----:B------:R-:W-:Y:S01]  /*7f40*/  F2FP.F16.F32.PACK_AB R107, RZ, R107 ;  /* 0x0000006bff6b723e */ /* 0x000fe200000000ff */
[----:B------:R-:W-:Y:S01]  /*7f50*/  @P1 STG.E.U16 desc[UR36][R6.64+0x140], R106 ;  /* 0x0001406a06001986 */ /* 0x000fe2000c101524 */
[----:B------:R-:W-:Y:S02]  /*7f60*/  F2FP.F16.F32.PACK_AB R108, RZ, R108 ;  /* 0x0000006cff6c723e */ /* 0x000fe400000000ff */
[C---:B------:R-:W-:Y:S01]  /*7f70*/  ISETP.GT.AND P3, PT, R0.reuse, RZ, P0 ;  /* 0x000000ff0000720c */ /* 0x040fe20000764270 */
[----:B------:R-:W-:Y:S01]  /*7f80*/  @P2 STG.E.U16 desc[UR36][R6.64+0x142], R107 ;  /* 0x0001426b06002986 */ /* 0x000fe2000c101524 */
[----:B------:R-:W-:-:S02]  /*7f90*/  ISETP.GT.AND P4, PT, R0, 0x8, P4 ;  /* 0x000000080000780c */ /* 0x000fc40002784270 */
[----:B------:R-:W-:Y:S02]  /*7fa0*/  F2FP.F16.F32.PACK_AB R109, RZ, R109 ;  /* 0x0000006dff6d723e */ /* 0x000fe400000000ff */
[----:B------:R-:W-:Y:S01]  /*7fb0*/  F2FP.F16.F32.PACK_AB R110, RZ, R110 ;  /* 0x0000006eff6e723e */ /* 0x000fe200000000ff */
[----:B------:R-:W-:Y:S01]  /*7fc0*/  @P5 STG.E.U16 desc[UR36][R4.64+0x150], R108 ;  /* 0x0001506c04005986 */ /* 0x000fe2000c101524 */
[----:B------:R-:W-:Y:S02]  /*7fd0*/  ISETP.GT.AND P5, PT, R0, 0x8, P0 ;  /* 0x000000080000780c */ /* 0x000fe400007a4270 */
[----:B------:R-:W-:Y:S02]  /*7fe0*/  F2FP.F16.F32.PACK_AB R111, RZ, R111 ;  /* 0x0000006fff6f723e */ /* 0x000fe400000000ff */
        /* <DEDUP_REMOVED lines=8> */
[----:B------:R-:W-:Y:S02]  /*8070*/  ISETP.GT.AND P5, PT, R0, RZ, P0 ;  /* 0x000000ff0000720c */ /* 0x000fe400007a4270 */
[C---:B------:R-:W-:Y:S02]  /*8080*/  ISETP.GT.AND P2, PT, R3.reuse, 0xb8, PT ;  /* 0x000000b80300780c */ /* 0x040fe40003f44270 */
[----:B------:R-:W-:-:S02]  /*8090*/  ISETP.GT.AND P1, PT, R3, 0xb9, PT ;  /* 0x000000b90300780c */ /* 0x000fc40003f24270 */
[C---:B------:R-:W-:Y:S02]  /*80a0*/  ISETP.GT.AND P3, PT, R0.reuse, 0x8, P3 ;  /* 0x000000080000780c */ /* 0x040fe40001f64270 */
[C---:B------:R-:W-:Y:S01]  /*80b0*/  ISETP.GT.AND P0, PT, R0.reuse, 0x8, P0 ;  /* 0x000000080000780c */ /* 0x040fe20000704270 */
[----:B------:R-:W-:Y:S01]  /*80c0*/  @P4 STG.E.U16 desc[UR36][R4.64+0x160], R112 ;  /* 0x0001607004004986 */ /* 0x000fe2000c101524 */
[C---:B------:R-:W-:Y:S02]  /*80d0*/  ISETP.GT.AND P4, PT, R0.reuse, RZ, P1 ;  /* 0x000000ff0000720c */ /* 0x040fe40000f84270 */
[----:B------:R-:W-:Y:S01]  /*80e0*/  F2FP.F16.F32.PACK_AB R114, RZ, R114 ;  /* 0x00000072ff72723e */ /* 0x000fe200000000ff */
[----:B------:R-:W-:Y:S01]  /*80f0*/  @P5 STG.E.U16 desc[UR36][R4.64+0x162], R113 ;  /* 0x0001627104005986 */ /* 0x000fe2000c101524 */
[C---:B------:R-:W-:Y:S02]  /*8100*/  ISETP.GT.AND P5, PT, R0.reuse, RZ, P2 ;  /* 0x000000ff0000720c */ /* 0x040fe400017a4270 */
[----:B------:R-:W-:-:S02]  /*8110*/  ISETP.GT.AND P2, PT, R0, 0x8, P2 ;  /* 0x000000080000780c */ /* 0x000fc40001744270 */
[----:B------:R-:W-:Y:S01]  /*8120*/  F2FP.F16.F32.PACK_AB R115, RZ, R115 ;  /* 0x00000073ff73723e */ /* 0x000fe200000000ff */
[----:B------:R-:W-:Y:S01]  /*8130*/  @P3 STG.E.U16 desc[UR36][R6.64+0x160], R114 ;  /* 0x0001607206003986 */ /* 0x000fe2000c101524 */
[----:B------:R-:W-:Y:S02]  /*8140*/  ISETP.GT.AND P1, PT, R0, 0x8, P1 ;  /* 0x000000080000780c */ /* 0x000fe40000f24270 */
[----:B------:R-:W-:Y:S01]  /*8150*/  F2FP.F16.F32.PACK_AB R116, RZ, R116 ;  /* 0x00000074ff74723e */ /* 0x000fe200000000ff */
[----:B------:R-:W-:Y:S01]  /*8160*/  @P0 STG.E.U16 desc[UR36][R6.64+0x162], R115 ;  /* 0x0001627306000986 */ /* 0x000fe2000c101524 */
[----:B------:R-:W-:Y:S02]  /*8170*/  F2FP.F16.F32.PACK_AB R117, RZ, R117 ;  /* 0x00000075ff75723e */ /* 0x000fe400000000ff */
[----:B------:R-:W-:Y:S01]  /*8180*/  F2FP.F16.F32.PACK_AB R118, RZ, R118 ;  /* 0x00000076ff76723e */ /* 0x000fe200000000ff */
[----:B------:R-:W-:Y:S01]  /*8190*/  @P5 STG.E.U16 desc[UR36][R4.64+0x170], R116 ;  /* 0x0001707404005986 */ /* 0x000fe2000c101524 */
[----:B------:R-:W-:-:S03]  /*81a0*/  F2FP.F16.F32.PACK_AB R119, RZ, R119 ;  /* 0x00000077ff77723e */ /* 0x000fc600000000ff */
[----:B------:R0:W-:Y:S02]  /*81b0*/  @P4 STG.E.U16 desc[UR36][R4.64+0x172], R117 ;  /* 0x0001727504004986 */ /* 0x0001e4000c101524 */
[----:B0-----:R-:W-:Y:S02]  /*81c0*/  @P2 IMAD.MOV.U32 R4, RZ, RZ, R6 ;  /* 0x000000ffff042224 */ /* 0x001fe400078e0006 */
[----:B------:R-:W-:-:S05]  /*81d0*/  @P2 IMAD.MOV.U32 R5, RZ, RZ, R7 ;  /* 0x000000ffff052224 */ /* 0x000fca00078e0007 */
[----:B------:R0:W-:Y:S04]  /*81e0*/  @P2 STG.E.U16 desc[UR36][R4.64+0x170], R118 ;  /* 0x0001707604002986 */ /* 0x0001e8000c101524 */
[----:B------:R0:W-:Y:S02]  /*81f0*/  @P1 STG.E.U16 desc[UR36][R6.64+0x172], R119 ;  /* 0x0001727706001986 */ /* 0x0001e4000c101524 */
.L_x_228:
[----:B------:R-:W-:Y:S05]  /*8200*/  BSYNC B0 ;  /* 0x0000000000007941 */ /* 0x000fea0003800000 */
.L_x_38:
[----:B0-----:R-:W2:Y:S01]  /*8210*/  LDL.64 R4, [R1] ;  /* 0x0000000001047983 */ /* 0x001ea20000100a00 */
[----:B------:R-:W-:Y:S01]  /*8220*/  ULDC.64 UR4, c[0x0][0x650] ;  /* 0x0001940000047ab9 */ /* 0x000fe20000000a00 */
[----:B------:R-:W-:Y:S02]  /*8230*/  IMAD.U32 R0, RZ, RZ, UR44 ;  /* 0x0000002cff007e24 */ /* 0x000fe4000f8e00ff */
[----:B------:R-:W-:Y:S02]  /*8240*/  IMAD.MOV.U32 R22, RZ, RZ, -0x1 ;  /* 0xffffffffff167424 */ /* 0x000fe400078e00ff */
[----:B------:R0:W-:Y:S01]  /*8250*/  SYNCS.ARRIVE.TRANS64.A1T0 RZ, [R0+UR46], RZ ;  /* 0x000000ff00ff79a7 */ /* 0x0001e2000810002e */
[----:B-----5:R-:W-:Y:S02]  /*8260*/  IMAD.MOV.U32 R18, RZ, RZ, -0x1 ;  /* 0xffffffffff127424 */ /* 0x020fe400078e00ff */
[----:B------:R-:W-:Y:S01]  /*8270*/  IMAD.MOV.U32 R19, RZ, RZ, -0x1 ;  /* 0xffffffffff137424 */ /* 0x000fe200078e00ff */
[----:B0-----:R-:W-:-:S02]  /*8280*/  PRMT R0, RZ, 0x7610, R0 ;  /* 0x00007610ff007816 */ /* 0x001fc40000000000 */
[----:B--2---:R-:W-:-:S05]  /*8290*/  LEA R16, P0, R4, R16, 0x1 ;  /* 0x0000001004107211 */ /* 0x004fca00078008ff */
[----:B------:R-:W-:Y:S01]  /*82a0*/  IMAD.X R17, R132, 0x1, R17, P0 ;  /* 0x0000000184117824 */ /* 0x000fe200000e0611 */
[----:B------:R-:W-:-:S04]  /*82b0*/  ISETP.GE.U32.AND P0, PT, R16, UR4, PT ;  /* 0x0000000410007c0c */ /* 0x000fc8000bf06070 */
[----:B------:R-:W-:-:S13]  /*82c0*/  ISETP.GE.U32.AND.EX P0, PT, R17, UR5, PT, P0 ;  /* 0x0000000511007c0c */ /* 0x000fda000bf06100 */
[----:B------:R-:W-:Y:S05]  /*82d0*/  @P0 BRA `(.L_x_229) ;  /* 0x0000000400500947 */ /* 0x000fea0003800000 */
[----:B------:R-:W0:Y:S01]  /*82e0*/  LDC.64 R10, c[0x0][0x628] ;  /* 0x00018a00ff0a7b82 */ /* 0x000e220000000a00 */
[----:B------:R-:W2:Y:S01]  /*82f0*/  S2R R18, SR_CTAID.X ;  /* 0x0000000000127919 */ /* 0x000ea20000002500 */
[----:B-1-34-:R-:W-:Y:S02]  /*8300*/  IMAD.MOV.U32 R8, RZ, RZ, R16 ;  /* 0x000000ffff087224 */ /* 0x01afe400078e0010 */
[----:B------:R-:W-:Y:S01]  /*8310*/  IMAD.MOV.U32 R9, RZ, RZ, R17 ;  /* 0x000000ffff097224 */ /* 0x000fe200078e0011 */
[----:B------:R-:W1:Y:S03]  /*8320*/  S2R R20, SR_CTAID.Y ;  /* 0x0000000000147919 */ /* 0x000e660000002600 */
[----:B------:R-:W3:Y:S08]  /*8330*/  LDC R0, c[0x0][0x630] ;  /* 0x00018c00ff007b82 */ /* 0x000ef00000000800 */
[----:B------:R-:W4:Y:S01]  /*8340*/  LDC.64 R14, c[0x0][0x620] ;  /* 0x00018800ff0e7b82 */ /* 0x000f220000000a00 */
[----:B0-----:R-:W-:-:S04]  /*8350*/  ISETP.NE.U32.AND P0, PT, R10, RZ, PT ;  /* 0x000000ff0a00720c */ /* 0x001fc80003f05070 */
[----:B------:R-:W-:-:S13]  /*8360*/  ISETP.NE.AND.EX P0, PT, R11, RZ, PT, P0 ;  /* 0x000000ff0b00720c */ /* 0x000fda0003f05300 */
[----:B-1234-:R-:W-:Y:S05]  /*8370*/  @!P0 BRA `(.L_x_230) ;  /* 0x0000000000288947 */ /* 0x01efea0003800000 */
[----:B------:R-:W0:Y:S02]  /*8380*/  LDC R3, c[0x0][0x634] ;  /* 0x00018d00ff037b82 */ /* 0x000e240000000800 */
        /* <DEDUP_REMOVED lines=9> */
.L_x_230:
[----:B------:R-:W0:Y:S01]  /*8420*/  LDC.64 R24, c[0x0][0x640] ;  /* 0x00019000ff187b82 */ /* 0x000e220000000a00 */
[-CC-:B------:R-:W-:Y:S01]  /*8430*/  SHF.R.U64 R19, R8, R0.reuse, R9.reuse ;  /* 0x0000000008137219 */ /* 0x180fe20000001209 */
[----:B------:R-:W-:Y:S01]  /*8440*/  ULDC UR4, c[0x0][0x150] ;  /* 0x0000540000047ab9 */ /* 0x000fe20000000800 */
[----:B------:R-:W-:Y:S02]  /*8450*/  SHF.R.U32.HI R0, RZ, R0, R9 ;  /* 0x00000000ff007219 */ /* 0x000fe40000011609 */
[----:B------:R-:W-:Y:S02]  /*8460*/  IADD3 R3, P0, RZ, -R19, RZ ;  /* 0x80000013ff037210 */ /* 0x000fe40007f1e0ff */
[----:B------:R-:W-:Y:S01]  /*8470*/  I2FP.F32.U32 R7, R18 ;  /* 0x0000001200077245 */ /* 0x000fe20000201000 */
[----:B------:R-:W1:Y:S02]  /*8480*/  LDC R6, c[0x0][0x618] ;  /* 0x00018600ff067b82 */ /* 0x000e640000000800 */
[----:B------:R-:W-:-:S02]  /*8490*/  IMAD.X R5, RZ, RZ, ~R0, P0 ;  /* 0x000000ffff057224 */ /* 0x000fc400000e0e00 */
[----:B------:R-:W-:Y:S01]  /*84a0*/  FMUL R7, R7, UR4 ;  /* 0x0000000407077c20 */ /* 0x000fe20008400000 */
[----:B------:R-:W-:Y:S01]  /*84b0*/  ULDC UR4, c[0x0][0x154] ;  /* 0x0000550000047ab9 */ /* 0x000fe20000000800 */
[-C--:B------:R-:W-:Y:S02]  /*84c0*/  IMAD R0, R5, R14.reuse, RZ ;  /* 0x0000000e05007224 */ /* 0x080fe400078e02ff */
[----:B------:R-:W2:Y:S01]  /*84d0*/  LDC R8, c[0x0][0x608] ;  /* 0x00018200ff087b82 */ /* 0x000ea20000000800 */
[C---:B------:R-:W-:Y:S01]  /*84e0*/  IMAD.WIDE.U32 R4, R3.reuse, R14, R16 ;  /* 0x0000000e03047225 */ /* 0x040fe200078e0010 */
[----:B------:R-:W3:Y:S03]  /*84f0*/  F2I.U32.TRUNC.NTZ R7, R7 ;  /* 0x0000000700077305 */ /* 0x000ee6000020f000 */
[----:B------:R-:W-:Y:S01]  /*8500*/  IMAD R3, R3, R15, R0 ;  /* 0x0000000f03037224 */ /* 0x000fe200078e0200 */
[----:B------:R-:W-:-:S02]  /*8510*/  I2FP.F32.U32 R0, R20 ;  /* 0x0000001400007245 */ /* 0x000fc40000201000 */
[----:B------:R-:W4:Y:S01]  /*8520*/  LDC R22, c[0x0][0x658] ;  /* 0x00019600ff167b82 */ /* 0x000f220000000800 */
[----:B------:R-:W-:Y:S01]  /*8530*/  IMAD.IADD R3, R5, 0x1, R3 ;  /* 0x0000000105037824 */ /* 0x000fe200078e0203 */
[----:B0-----:R-:W-:Y:S01]  /*8540*/  ISETP.NE.U32.AND P0, PT, R24, RZ, PT ;  /* 0x000000ff1800720c */ /* 0x001fe20003f05070 */
[----:B------:R-:W-:-:S03]  /*8550*/  FMUL R0, R0, UR4 ;  /* 0x0000000400007c20 */ /* 0x000fc60008400000 */
[----:B------:R-:W-:Y:S01]  /*8560*/  ISETP.NE.AND.EX P0, PT, R25, RZ, PT, P0 ;  /* 0x000000ff1900720c */ /* 0x000fe20003f05300 */
[----:B------:R0:W0:Y:S01]  /*8570*/  F2I.U32.TRUNC.NTZ R14, R0 ;  /* 0x00000000000e7305 */ /* 0x000022000020f000 */
[----:B------:R-:W5:Y:S01]  /*8580*/  LDC R9, c[0x0][0x144] ;  /* 0x00005100ff097b82 */ /* 0x000f620000000800 */
[-C--:B-1----:R-:W-:Y:S01]  /*8590*/  SHF.R.U64 R10, R4, R6.reuse, R3 ;  /* 0x00000006040a7219 */ /* 0x082fe20000001203 */
[----:B---3--:R-:W-:Y:S01]  /*85a0*/  IMAD.MOV R7, RZ, RZ, -R7 ;  /* 0x000000ffff077224 */ /* 0x008fe200078e0a07 */
[----:B------:R-:W-:-:S05]  /*85b0*/  SHF.R.U32.HI R3, RZ, R6, R3 ;  /* 0x00000006ff037219 */ /* 0x000fca0000011603 */
[----:B------:R-:W1:Y:S01]  /*85c0*/  LDC R15, c[0x0][0x148] ;  /* 0x00005200ff0f7b82 */ /* 0x000e620000000800 */
[-CC-:B--2---:R-:W-:Y:S02]  /*85d0*/  SHF.R.U64 R12, R10, R8.reuse, R3.reuse ;  /* 0x000000080a0c7219 */ /* 0x184fe40000001203 */
[----:B------:R-:W-:-:S05]  /*85e0*/  SHF.R.U32.HI R3, RZ, R8, R3 ;  /* 0x00000008ff037219 */ /* 0x000fca0000011603 */
[----:B------:R-:W2:Y:S01]  /*85f0*/  LDC R21, c[0x0][0x600] ;  /* 0x00018000ff157b82 */ /* 0x000ea20000000800 */
[-CC-:B----4-:R-:W-:Y:S02]  /*8600*/  SHF.R.U64 R13, R12, R22.reuse, R3.reuse ;  /* 0x000000160c0d7219 */ /* 0x190fe40000001203 */
[----:B------:R-:W-:-:S03]  /*8610*/  SHF.R.U32.HI R5, RZ, R22, R3 ;  /* 0x00000016ff057219 */ /* 0x000fc60000011603 */
[----:B------:R-:W-:Y:S02]  /*8620*/  IMAD.MOV.U32 R4, RZ, RZ, R13 ;  /* 0x000000ffff047224 */ /* 0x000fe400078e000d */
[----:B------:R-:W3:Y:S01]  /*8630*/  LDC R26, c[0x0][0x648] ;  /* 0x00019200ff1a7b82 */ /* 0x000ee20000000800 */
[----:B-----5:R-:W-:-:S07]  /*8640*/  IMAD R22, R9, R7, R18 ;  /* 0x0000000709167224 */ /* 0x020fce00078e0212 */
[----:B------:R-:W4:Y:S08]  /*8650*/  LDC R27, c[0x0][0x638] ;  /* 0x00018e00ff1b7b82 */ /* 0x000f300000000800 */
[----:B------:R-:W0:Y:S01]  /*8660*/  LDC R28, c[0x0][0x610] ;  /* 0x00018400ff1c7b82 */ /* 0x000e220000000800 */
[----:B-1----:R-:W-:Y:S05]  /*8670*/  @!P0 BRA `(.L_x_231) ;  /* 0x0000000000288947 */ /* 0x002fea0003800000 */
        /* <DEDUP_REMOVED lines=10> */
.L_x_231:
[----:B------:R-:W-:Y:S01]  /*8720*/  ISETP.NE.AND P0, PT, R2, 0x1, PT ;  /* 0x000000010200780c */ /* 0x000fe20003f05270 */
[----:B0-----:R-:W-:Y:S01]  /*8730*/  IMAD.MOV R14, RZ, RZ, -R14 ;  /* 0x000000ffff0e7224 */ /* 0x001fe200078e0a0e */
[----:B---3--:R-:W-:Y:S01]  /*8740*/  SHF.R.U64 R0, R4, R26, R5 ;  /* 0x0000001a04007219 */ /* 0x008fe20000001205 */
[----:B--2---:R-:W-:Y:S01]  /*8750*/  VIADD R5, R21, 0xffffffff ;  /* 0xffffffff15057836 */ /* 0x004fe20000000000 */
[----:B------:R-:W-:-:S03]  /*8760*/  LOP3.LUT R3, R12, R133, RZ, 0xc0, !PT ;  /* 0x000000850c037212 */ /* 0x000fc600078ec0ff */
[----:B------:R-:W-:Y:S01]  /*8770*/  IMAD.MOV R4, RZ, RZ, -R0 ;  /* 0x000000ffff047224 */ /* 0x000fe200078e0a00 */
[----:B------:R-:W-:Y:S01]  /*8780*/  LOP3.LUT R5, R10, R5, RZ, 0xc0, !PT ;  /* 0x000000050a057212 */ /* 0x000fe200078ec0ff */
[----:B------:R-:W-:Y:S02]  /*8790*/  IMAD R3, R128, R0, R3 ;  /* 0x0000000080037224 */ /* 0x000fe400078e0203 */
[----:B----4-:R-:W-:Y:S02]  /*87a0*/  IMAD R0, R4, R27, R13 ;  /* 0x0000001b04007224 */ /* 0x010fe400078e020d */
[----:B------:R-:W-:Y:S02]  /*87b0*/  @P0 IMAD R22, R15, R14, R20 ;  /* 0x0000000e0f160224 */ /* 0x000fe400078e0214 */
[----:B------:R-:W-:Y:S02]  /*87c0*/  IMAD.MOV.U32 R4, RZ, RZ, 0x1 ;  /* 0x00000001ff047424 */ /* 0x000fe400078e00ff */
[----:B------:R-:W-:-:S02]  /*87d0*/  IMAD R22, R3, R28, R22 ;  /* 0x0000001c03167224 */ /* 0x000fc400078e0216 */
[----:B------:R-:W-:Y:S01]  /*87e0*/  IMAD R3, R0, R21, R5 ;  /* 0x0000001500037224 */ /* 0x000fe200078e0205 */
[----:B------:R-:W-:-:S04]  /*87f0*/  PRMT R0, R4, 0x7610, R0 ;  /* 0x0000761004007816 */ /* 0x000fc80000000000 */
[----:B------:R-:W-:Y:S02]  /*8800*/  SEL R18, R3, R22, !P0 ;  /* 0x0000001603127207 */ /* 0x000fe40004000000 */
[----:B------:R-:W-:-:S07]  /*8810*/  SEL R22, R22, R3, !P0 ;  /* 0x0000000316167207 */ /* 0x000fce0004000000 */
.L_x_229:
[----:B------:R-:W-:Y:S02]  /*8820*/  LOP3.LUT P0, RZ, R0, 0xff, RZ, 0xc0, !PT ;  /* 0x000000ff00ff7812 */ /* 0x000fe4000780c0ff */
[----:B------:R-:W-:-:S11]  /*8830*/  LOP3.LUT R136, R136, 0x1, RZ, 0x3c, !PT ;  /* 0x0000000188887812 */ /* 0x000fd600078e3cff */
[----:B------:R-:W-:Y:S05]  /*8840*/  @P0 BRA `(.L_x_232) ;  /* 0xffffff8c00e00947 */ /* 0x000fea000383ffff */
[----:B------:R-:W-:Y:S05]  /*8850*/  EXIT ;  /* 0x000000000000794d */ /* 0x000fea0003800000 */
.L_x_17:
[----:B------:R-:W-:-:S08]  /*8860*/  ISETP.NE.AND P0, PT, R14, RZ, PT ;  /* 0x000000ff0e00720c */ /* 0x000fd00003f05270 */
[----:B0-----:R-:W0:-:S00]  /*8870*/  USETMAXREG.DEALLOC.CTAPOOL 0x28 ;  /* 0x00000028000079c8 */ /* 0x001e0000080e0500 */
[----:B------:R-:W-:Y:S05]  /*8880*/  @P0 EXIT ;  /* 0x000000000000094d */ /* 0x000fea0003800000 */
[----:B0-----:R-:W-:Y:S01]  /*8890*/  LOP3.LUT P0, RZ, R8, 0xff, RZ, 0xc0, !PT ;  /* 0x000000ff08ff7812 */ /* 0x001fe2000780c0ff */
[----:B------:R-:W-:Y:S02]  /*88a0*/  IMAD.MOV.U32 R3, RZ, RZ, 0x1 ;  /* 0x00000001ff037424 */ /* 0x000fe400078e00ff */
[----:B------:R-:W-:-:S10]  /*88b0*/  IMAD.MOV.U32 R8, RZ, RZ, RZ ;  /* 0x000000ffff087224 */ /* 0x000fd400078e00ff */
[----:B------:R-:W-:Y:S05]  /*88c0*/  @!P0 BRA `(.L_x_233) ;  /* 0x0000000c002c8947 */ /* 0x000fea0003800000 */
[----:B------:R-:W0:Y:S01]  /*88d0*/  S2R R11, SR_CgaCtaId ;  /* 0x00000000000b7919 */ /* 0x000e220000008800 */
[----:B------:R-:W-:Y:S01]  /*88e0*/  LOP3.LUT P0, RZ, R5, 0x1f, RZ, 0xc0, !PT ;  /* 0x0000001f05ff7812 */ /* 0x000fe2000780c0ff */
[----:B------:R-:W-:Y:S01]  /*88f0*/  ULDC UR5, c[0x0][0x658] ;  /* 0x0001960000057ab9 */ /* 0x000fe20000000800 */
[----:B------:R-:W-:Y:S01]  /*8900*/  UMOV UR6, 0xffffffff ;  /* 0xffffffff00067882 */ /* 0x000fe20000000000 */
[----:B------:R-:W-:Y:S01]  /*8910*/  BSSY B0, `(.L_x_233) ;  /* 0x00000c6000007945 */ /* 0x000fe20003800000 */
[----:B------:R-:W-:Y:S01]  /*8920*/  USHF.L.U32 UR6, UR6, UR5, URZ ;  /* 0x0000000506067299 */ /* 0x000fe2000800063f */
[C---:B------:R-:W-:Y:S01]  /*8930*/  ISETP.NE.AND P2, PT, R4.reuse, RZ, PT ;  /* 0x000000ff0400720c */ /* 0x040fe20003f45270 */
[----:B------:R-:W-:Y:S01]  /*8940*/  IMAD.MOV.U32 R10, RZ, RZ, 0x1 ;  /* 0x00000001ff0a7424 */ /* 0x000fe200078e00ff */
[----:B------:R-:W-:Y:S01]  /*8950*/  ISETP.NE.OR P0, PT, R4, RZ, !P0 ;  /* 0x000000ff0400720c */ /* 0x000fe20004705670 */
[----:B------:R-:W-:Y:S01]  /*8960*/  IMAD.MOV.U32 R3, RZ, RZ, 0x1 ;  /* 0x00000001ff037424 */ /* 0x000fe200078e00ff */
[----:B------:R-:W-:Y:S01]  /*8970*/  LOP3.LUT R9, R23, 0x2, RZ, 0xfc, !PT ;  /* 0x0000000217097812 */ /* 0x000fe200078efcff */
[----:B------:R-:W-:Y:S01]  /*8980*/  IMAD.MOV.U32 R8, RZ, RZ, RZ ;  /* 0x000000ffff087224 */ /* 0x000fe200078e00ff */
[----:B------:R-:W-:Y:S01]  /*8990*/  ULDC UR4, c[0x0][0x600] ;  /* 0x0001800000047ab9 */ /* 0x000fe20000000800 */
[----:B------:R-:W-:Y:S01]  /*89a0*/  UMOV UR7, 0x1 ;  /* 0x0000000100077882 */ /* 0x000fe20000000000 */
[----:B------:R-:W-:-:S02]  /*89b0*/  UIADD3 UR19, UR40, 0x1, URZ ;  /* 0x0000000128137890 */ /* 0x000fc4000fffe03f */
[----:B------:R-:W-:Y:S02]  /*89c0*/  UIADD3 UR15, UR4, -0x1, URZ ;  /* 0xffffffff040f7890 */ /* 0x000fe4000fffe03f */
[----:B------:R-:W-:Y:S02]  /*89d0*/  USHF.L.U32 UR17, UR7, UR5, URZ ;  /* 0x0000000507117299 */ /* 0x000fe4000800063f */
[----:B------:R-:W-:Y:S01]  /*89e0*/  ULOP3.LUT UR16, URZ, UR6, URZ, 0x33, !UPT ;  /* 0x000000063f107292 */ /* 0x000fe2000f8e333f */
[----:B------:R-:W-:Y:S01]  /*89f0*/  ULDC.64 UR20, c[0x0][0x198] ;  /* 0x0000660000147ab9 */ /* 0x000fe20000000a00 */
[----:B0-----:R-:W-:-:S10]  /*8a00*/  LOP3.LUT R11, R11, 0x1, RZ, 0xc0, !PT ;  /* 0x000000010b0b7812 */ /* 0x001fd400078ec0ff */
.L_x_245:
[----:B------:R-:W-:-:S03]  /*8a10*/  UMOV UR4, 0xffffffff ;  /* 0xffffffff00047882 */ /* 0x000fc60000000000 */
[----:B------:R-:W-:Y:S05]  /*8a20*/  BRA.DIV UR4, `(.L_x_234) ;  /* 0x00000012045c7947 */ /* 0x000fea000b800000 */
[----:B------:R-:W-:-:S13]  /*8a30*/  ELECT P6, URZ, PT ;  /* 0x00000000003f782f */ /* 0x000fda00038c0000 */
.L_x_261:
[----:B------:R-:W0:Y:S01]  /*8a40*/  LDC R4, c[0x0][0x28c] ;  /* 0x0000a300ff047b82 */ /* 0x000e220000000800 */
[----:B------:R-:W-:Y:S01]  /*8a50*/  BSSY B1, `(.L_x_235) ;  /* 0x000003b000017945 */ /* 0x000fe20003800000 */
[----:B0-----:R-:W-:-:S13]  /*8a60*/  ISETP.LT.OR P6, PT, R4, 0x1, !P6 ;  /* 0x000000010400780c */ /* 0x001fda00077c1670 */
[----:B------:R-:W-:Y:S05]  /*8a70*/  @P6 BRA `(.L_x_236) ;  /* 0x0000000000e06947 */ /* 0x000fea0003800000 */
[----:B------:R-:W-:Y:S02]  /*8a80*/  IMAD R18, R18, 0x2, R11 ;  /* 0x0000000212127824 */ /* 0x000fe400078e020b */
[----:B------:R-:W-:Y:S02]  /*8a90*/  IMAD.SHL.U32 R22, R22, 0x40, RZ ;  /* 0x0000004016167824 */ /* 0x000fe400078e00ff */
[----:B------:R-:W-:Y:S02]  /*8aa0*/  IMAD.MOV.U32 R14, RZ, RZ, RZ ;  /* 0x000000ffff0e7224 */ /* 0x000fe400078e00ff */
[----:B------:R-:W-:Y:S02]  /*8ab0*/  IMAD.U32 R15, RZ, RZ, UR19 ;  /* 0x00000013ff0f7e24 */ /* 0x000fe4000f8e00ff */
[----:B------:R-:W-:Y:S02]  /*8ac0*/  IMAD.MOV.U32 R4, RZ, RZ, R3 ;  /* 0x000000ffff047224 */ /* 0x000fe400078e0003 */
[----:B------:R-:W-:-:S02]  /*8ad0*/  IMAD.MOV.U32 R6, RZ, RZ, R8 ;  /* 0x000000ffff067224 */ /* 0x000fc400078e0008 */
[----:B------:R-:W-:-:S07]  /*8ae0*/  IMAD R18, R18, 0x60, RZ ;  /* 0x0000006012127824 */ /* 0x000fce00078e02ff */
.L_x_240:
[----:B------:R-:W0:Y:S01]  /*8af0*/  S2R R12, SR_CgaCtaId ;  /* 0x00000000000c7919 */ /* 0x000e220000008800 */
[----:B------:R-:W-:Y:S01]  /*8b00*/  MOV R5, 0x400 ;  /* 0x0000040000057802 */ /* 0x000fe20000000f00 */
[----:B------:R-:W1:Y:S03]  /*8b10*/  @!P2 LDC R7, c[0x0][0x500] ;  /* 0x00014000ff07ab82 */ /* 0x000e660000000800 */
[----:B0-----:R-:W-:Y:S02]  /*8b20*/  LEA R13, R12, R5, 0x18 ;  /* 0x000000050c0d7211 */ /* 0x001fe400078ec0ff */
[----:B------:R-:W-:-:S03]  /*8b30*/  SHF.L.U32 R5, R4, 0x1f, RZ ;  /* 0x0000001f04057819 */ /* 0x000fc600000006ff */
[----:B------:R-:W-:-:S04]  /*8b40*/  IMAD R12, R6, 0x8, R13 ;  /* 0x00000008060c7824 */ /* 0x000fc800078e020d */
[----:B------:R-:W0:Y:S02]  /*8b50*/  SYNCS.PHASECHK.TRANS64.TRYWAIT P1, [R12+URZ+0x38], R5 ;  /* 0x000038050c0075a7 */ /* 0x000e24000802017f */
[----:B01----:R-:W-:Y:S05]  /*8b60*/  @!P1 BRA `(.L_x_237) ;  /* 0x00000010002c9947 */ /* 0x003fea0003800000 */
.L_x_262:
[----:B0-----:R-:W-:Y:S01]  /*8b70*/  PRMT R5, R9, 0x9910, RZ ;  /* 0x0000991009057816 */ /* 0x001fe200000000ff */
[----:B------:R0:W-:Y:S03]  /*8b80*/  @!P2 SYNCS.ARRIVE.TRANS64 RZ, [R12+URZ], R7 ;  /* 0x000000070cffa9a7 */ /* 0x0001e6000800003f */
[----:B------:R-:W-:-:S13]  /*8b90*/  ISETP.NE.AND P1, PT, R5, 0x2, PT ;  /* 0x000000020500780c */ /* 0x000fda0003f25270 */
[----:B0-----:R-:W-:Y:S05]  /*8ba0*/  @P1 BRA `(.L_x_238) ;  /* 0x0000000000041947 */ /* 0x001fea0003800000 */
[----:B------:R-:W-:Y:S01]  /*8bb0*/  BPT.TRAP 0x1 ;  /* 0x000000040000795c */ /* 0x000fe20000300000 */
.L_x_238:
[----:B------:R-:W-:Y:S05]  /*8bc0*/  @P0 BRA `(.L_x_239) ;  /* 0x0000000000040947 */ /* 0x000fea0003800000 */
[----:B------:R-:W-:Y:S01]  /*8bd0*/  BPT.TRAP 0x1 ;  /* 0x000000040000795c */ /* 0x000fe20000300000 */
.L_x_239:
[----:B------:R-:W-:Y:S01]  /*8be0*/  IMAD R5, R6, 0x2, R11 ;  /* 0x0000000206057824 */ /* 0x000fe200078e020b */
[----:B------:R-:W-:Y:S01]  /*8bf0*/  R2UR UR9, R12 ;  /* 0x000000000c0972ca */ /* 0x000fe200000e0000 */
[--C-:B------:R-:W-:Y:S01]  /*8c00*/  IMAD R7, R6, 0x2000, R13.reuse ;  /* 0x0000200006077824 */ /* 0x100fe200078e020d */
[----:B------:R-:W-:Y:S01]  /*8c10*/  UIADD3 UR4, UP0, UR20, 0xf0, URZ ;  /* 0x000000f014047890 */ /* 0x000fe2000ff1e03f */
[----:B------:R-:W-:Y:S01]  /*8c20*/  IMAD R5, R5, 0x1800, RZ ;  /* 0x0000180005057824 */ /* 0x000fe200078e02ff */
[----:B------:R-:W-:Y:S01]  /*8c30*/  R2UR UR11, R22 ;  /* 0x00000000160b72ca */ /* 0x000fe200000e0000 */
[----:B------:R-:W-:Y:S01]  /*8c40*/  VIADD R15, R15, 0xffffffff ;  /* 0xffffffff0f0f7836 */ /* 0x000fe20000000000 */
[----:B------:R-:W-:Y:S01]  /*8c50*/  R2UR UR5, R7 ;  /* 0x00000000070572ca */ /* 0x000fe200000e0000 */
[----:B------:R-:W-:Y:S01]  /*8c60*/  IMAD R5, R5, 0x2, R13 ;  /* 0x0000000205057824 */ /* 0x000fe200078e020d */
[----:B------:R-:W-:Y:S01]  /*8c70*/  R2UR UR10, R14 ;  /* 0x000000000e0a72ca */ /* 0x000fe200000e0000 */
[----:B------:R-:W-:Y:S01]  /*8c80*/  UIADD3 UR22, UP1, UR20, 0x1f0, URZ ;  /* 0x000001f014167890 */ /* 0x000fe2000ff3e03f */
[----:B------:R-:W-:Y:S01]  /*8c90*/  R2UR UR12, R19 ;  /* 0x00000000130c72ca */ /* 0x000fe200000e0000 */
[----:B------:R-:W-:Y:S01]  /*8ca0*/  VIADD R6, R6, 0x1 ;  /* 0x0000000106067836 */ /* 0x000fe20000000000 */
[----:B------:R-:W-:Y:S01]  /*8cb0*/  R2UR UR8, R5 ;  /* 0x00000000050872ca */ /* 0x000fe200000e0000 */
[----:B------:R-:W-:Y:S01]  /*8cc0*/  UIADD3.X UR23, URZ, UR21, URZ, UP1, !UPT ;  /* 0x000000153f177290 */ /* 0x000fe20008ffe43f */
[----:B------:R-:W-:Y:S01]  /*8cd0*/  R2UR UR18, R18 ;  /* 0x00000000121272ca */ /* 0x000fe200000e0000 */
[----:B------:R-:W-:Y:S01]  /*8ce0*/  UMOV UR6, 0x0 ;  /* 0x0000000000067882 */ /* 0x000fe20000000000 */
[----:B------:R-:W-:Y:S01]  /*8cf0*/  ISETP.GT.AND P3, PT, R15, 0x1, PT ;  /* 0x000000010f00780c */ /* 0x000fe20003f64270 */
[----:B------:R-:W-:Y:S01]  /*8d00*/  UMOV UR7, 0x10000000 ;  /* 0x1000000000077882 */ /* 0x000fe20000000000 */
[----:B------:R-:W-:Y:S01]  /*8d10*/  ISETP.NE.AND P1, PT, R6, 0x7, PT ;  /* 0x000000070600780c */ /* 0x000fe20003f25270 */
[----:B------:R-:W-:Y:S01]  /*8d20*/  UIADD3 UR13, UR5, 0x180, URZ ;  /* 0x00000180050d7890 */ /* 0x000fe2000fffe03f */
[----:B------:R-:W-:Y:S01]  /*8d30*/  VIADD R14, R14, 0x40 ;  /* 0x000000400e0e7836 */ /* 0x000fe20000000000 */
[----:B------:R-:W-:Y:S01]  /*8d40*/  UIADD3.X UR5, URZ, UR21, URZ, UP0, !UPT ;  /* 0x000000153f057290 */ /* 0x000fe200087fe43f */
[----:B------:R-:W-:Y:S01]  /*8d50*/  SEL R5, RZ, 0x1, P1 ;  /* 0x00000001ff057807 */ /* 0x000fe20000800000 */
[----:B------:R-:W-:Y:S01]  /*8d60*/  UMOV UR24, 0x30000 ;  /* 0x0003000000187882 */ /* 0x000fe20000000000 */
[----:B------:R-:W-:Y:S01]  /*8d70*/  SEL R6, R6, RZ, P1 ;  /* 0x000000ff06067207 */ /* 0x000fe20000800000 */
[----:B------:R-:W-:Y:S01]  /*8d80*/  UIADD3 UR14, UR8, 0xe180, URZ ;  /* 0x0000e180080e7890 */ /* 0x000fe2000fffe03f */
[----:B------:R-:W-:-:S02]  /*8d90*/  LOP3.LUT R4, R4, R5, RZ, 0x3c, !PT ;  /* 0x0000000504047212 */ /* 0x000fc400078e3cff */
[----:B------:R-:W-:Y:S02]  /*8da0*/  UMOV UR8, UR13 ;  /* 0x0000000d00087c82 */ /* 0x000fe40008000000 */
[----:B------:R0:W-:Y:S02]  /*8db0*/  UTMALDG.3D [UR8], [UR4], desc[UR6] ;  /* 0x00000608040075b4 */ /* 0x0001e40008011000 */
[----:B0-----:R-:W-:Y:S01]  /*8dc0*/  UMOV UR8, UR14 ;  /* 0x0000000e00087c82 */ /* 0x001fe20008000000 */
[----:B------:R-:W-:Y:S02]  /*8dd0*/  UMOV UR11, UR18 ;  /* 0x00000012000b7c82 */ /* 0x000fe40008000000 */
[----:B------:R0:W-:Y:S02]  /*8de0*/  UTMALDG.3D.MULTICAST [UR8], [UR22], UR24, desc[UR6] ;  /* 0x00000608160073b4 */ /* 0x0001e40008011818 */
[----:B0-----:R-:W-:Y:S05]  /*8df0*/  @P3 BRA `(.L_x_240) ;  /* 0xfffffffc003c3947 */ /* 0x001fea000383ffff */
.L_x_236:
[----:B------:R-:W-:Y:S05]  /*8e00*/  BSYNC B1 ;  /* 0x0000000000017941 */ /* 0x000fea0003800000 */
.L_x_235:
[----:B------:R-:W2:Y:S01]  /*8e10*/  LDL.64 R20, [R1] ;  /* 0x0000000001147983 */ /* 0x000ea20000100a00 */
[----:B------:R-:W-:Y:S01]  /*8e20*/  LOP3.LUT P4, RZ, R10, 0xff, RZ, 0xc0, !PT ;  /* 0x000000ff0aff7812 */ /* 0x000fe2000788c0ff */
[----:B------:R-:W-:Y:S01]  /*8e30*/  VIADD R13, R8, UR40 ;  /* 0x00000028080d7c36 */ /* 0x000fe20008000000 */
[----:B------:R-:W-:Y:S01]  /*8e40*/  ULDC.64 UR4, c[0x0][0x650] ;  /* 0x0001940000047ab9 */ /* 0x000fe20000000a00 */
[----:B------:R-:W-:Y:S01]  /*8e50*/  IMAD.U32 R8, RZ, RZ, UR40 ;  /* 0x00000028ff087e24 */ /* 0x000fe2000f8e00ff */
[----:B------:R-:W-:Y:S01]  /*8e60*/  UISETP.GE.U32.AND UP0, UPT, UR40, 0x7, UPT ;  /* 0x000000072800788c */ /* 0x000fe2000bf06070 */
[C---:B------:R-:W-:Y:S01]  /*8e70*/  IMAD.WIDE.U32 R4, R13.reuse, 0x24924925, RZ ;  /* 0x249249250d047825 */ /* 0x040fe200078e00ff */
[----:B------:R-:W-:Y:S01]  /*8e80*/  ISETP.GT.U32.AND P1, PT, R13, 0x6, PT ;  /* 0x000000060d00780c */ /* 0x000fe20003f24070 */
[----:B------:R-:W-:Y:S01]  /*8e90*/  BSSY B1, `(.L_x_241) ;  /* 0x000006b000017945 */ /* 0x000fe20003800000 */
[----:B------:R-:W-:Y:S01]  /*8ea0*/  PRMT R10, RZ, 0x7610, R10 ;  /* 0x00007610ff0a7816 */ /* 0x000fe2000000000a */
[----:B------:R-:W-:Y:S01]  /*8eb0*/  IMAD.MOV.U32 R22, RZ, RZ, -0x1 ;  /* 0xffffffffff167424 */ /* 0x000fe200078e00ff */
[----:B------:R-:W-:Y:S01]  /*8ec0*/  ISETP.LT.U32.AND P1, PT, R8, 0x7, P1 ;  /* 0x000000070800780c */ /* 0x000fe20000f21070 */
[----:B------:R-:W-:Y:S01]  /*8ed0*/  IMAD.MOV.U32 R18, RZ, RZ, -0x1 ;  /* 0xffffffffff127424 */ /* 0x000fe200078e00ff */
[----:B------:R-:W-:Y:S01]  /*8ee0*/  PLOP3.LUT P3, PT, PT, PT, UP0, 0x80, 0x0 ;  /* 0x000000000000781c */ /* 0x000fe20003f6f008 */
[----:B------:R-:W0:Y:S01]  /*8ef0*/  @P4 S2R R7, SR_CgaCtaId ;  /* 0x0000000000074919 */ /* 0x000e220000008800 */
[----:B------:R-:W-:Y:S01]  /*8f00*/  SEL R4, RZ, 0x1, !P1 ;  /* 0x00000001ff047807 */ /* 0x000fe20004800000 */
[----:B------:R-:W-:Y:S01]  /*8f10*/  IMAD.MOV.U32 R19, RZ, RZ, -0x1 ;  /* 0xffffffffff137424 */ /* 0x000fe200078e00ff */
[----:B------:R-:W-:-:S02]  /*8f20*/  @P4 MOV R6, 0x400 ;  /* 0x0000040000064802 */ /* 0x000fc40000000f00 */
[----:B------:R-:W-:Y:S02]  /*8f30*/  LOP3.LUT R3, R3, R4, RZ, 0x3c, !PT ;  /* 0x0000000403037212 */ /* 0x000fe400078e3cff */
[----:B------:R-:W-:Y:S02]  /*8f40*/  PRMT R4, RZ, 0x7610, R4 ;  /* 0x00007610ff047816 */ /* 0x000fe40000000004 */
[----:B0-----:R-:W-:Y:S01]  /*8f50*/  @P4 LEA R6, R7, R6, 0x18 ;  /* 0x0000000607064211 */ /* 0x001fe200078ec0ff */
[----:B------:R-:W-:-:S03]  /*8f60*/  IMAD.IADD R7, R13, 0x1, -R5 ;  /* 0x000000010d077824 */ /* 0x000fc600078e0a05 */
[----:B------:R0:W-:Y:S02]  /*8f70*/  @P4 SYNCS.ARRIVE.TRANS64.A1T0 RZ, [R6+URZ+0xa8], RZ ;  /* 0x0000a8ff06ff49a7 */ /* 0x0001e4000810003f */
[----:B------:R-:W-:-:S04]  /*8f80*/  LEA.HI R7, R7, R5, RZ, 0x1f ;  /* 0x0000000507077211 */ /* 0x000fc800078ff8ff */
[----:B------:R-:W-:-:S04]  /*8f90*/  SHF.R.U32.HI R8, RZ, 0x2, R7 ;  /* 0x00000002ff087819 */ /* 0x000fc80000011607 */
[----:B------:R-:W-:Y:S01]  /*8fa0*/  @P3 LOP3.LUT R3, R3, 0x1, R8, 0x78, !PT ;  /* 0x0000000103033812 */ /* 0x000fe200078e7808 */
[----:B------:R-:W-:Y:S01]  /*8fb0*/  IMAD R8, R8, -0x7, R13 ;  /* 0xfffffff908087824 */ /* 0x000fe200078e020d */
[----:B--2---:R-:W-:-:S05]  /*8fc0*/  IADD3 R16, P1, R16, R20, RZ ;  /* 0x0000001410107210 */ /* 0x004fca0007f3e0ff */
[----:B------:R-:W-:Y:S01]  /*8fd0*/  IMAD.X R17, R17, 0x1, R0, P1 ;  /* 0x0000000111117824 */ /* 0x000fe200008e0600 */
[----:B------:R-:W-:-:S04]  /*8fe0*/  ISETP.GE.U32.AND P1, PT, R16, UR4, PT ;  /* 0x0000000410007c0c */ /* 0x000fc8000bf26070 */
[----:B------:R-:W-:-:S13]  /*8ff0*/  ISETP.GE.U32.AND.EX P1, PT, R17, UR5, PT, P1 ;  /* 0x0000000511007c0c */ /* 0x000fda000bf26110 */
[----:B0-----:R-:W-:Y:S05]  /*9000*/  @P1 BRA `(.L_x_242) ;  /* 0x00000004004c1947 */ /* 0x001fea0003800000 */
[----:B------:R-:W0:Y:S01]  /*9010*/  S2R R13, SR_CTAID.X ;  /* 0x00000000000d7919 */ /* 0x000e220000002500 */
[----:B------:R-:W-:Y:S01]  /*9020*/  ULDC.64 UR4, c[0x0][0x628] ;  /* 0x00018a0000047ab9 */ /* 0x000fe20000000a00 */
[----:B------:R-:W1:Y:S01]  /*9030*/  LDC R14, c[0x0][0x144] ;  /* 0x00005100ff0e7b82 */ /* 0x000e620000000800 */
[----:B------:R-:W-:Y:S01]  /*9040*/  ISETP.NE.U32.AND P1, PT, RZ, UR4, PT ;  /* 0x00000004ff007c0c */ /* 0x000fe2000bf25070 */
[----:B------:R-:W2:Y:S01]  /*9050*/  S2R R12, SR_CTAID.Y ;  /* 0x00000000000c7919 */ /* 0x000ea20000002600 */
[----:B------:R-:W-:Y:S01]  /*9060*/  ULDC UR7, c[0x0][0x630] ;  /* 0x00018c0000077ab9 */ /* 0x000fe20000000800 */
[----:B------:R-:W-:Y:S01]  /*9070*/  ULDC UR8, c[0x0][0x150] ;  /* 0x0000540000087ab9 */ /* 0x000fe20000000800 */
[----:B------:R-:W-:Y:S01]  /*9080*/  ISETP.NE.AND.EX P1, PT, RZ, UR5, PT, P1 ;  /* 0x00000005ff007c0c */ /* 0x000fe2000bf25310 */
[----:B------:R-:W-:Y:S02]  /*9090*/  IMAD.MOV.U32 R4, RZ, RZ, R16 ;  /* 0x000000ffff047224 */ /* 0x000fe400078e0010 */
[----:B------:R-:W-:Y:S01]  /*90a0*/  IMAD.MOV.U32 R5, RZ, RZ, R17 ;  /* 0x000000ffff057224 */ /* 0x000fe200078e0011 */
[----:B0-----:R-:W-:-:S09]  /*90b0*/  I2FP.F32.U32 R18, R13 ;  /* 0x0000000d00127245 */ /* 0x001fd20000201000 */
[----:B------:R-:W-:Y:S05]  /*90c0*/  @!P1 BRA `(.L_x_243) ;  /* 0x0000000000289947 */ /* 0x000fea0003800000 */
[----:B------:R-:W-:Y:S02]  /*90d0*/  ULDC UR6, c[0x0][0x634] ;  /* 0x00018d0000067ab9 */ /* 0x000fe40000000800 */
[----:B------:R-:W-:-:S05]  /*90e0*/  IADD3 R5, P1, R16, UR6, RZ ;  /* 0x0000000610057c10 */ /* 0x000fca000ff3e0ff */
[----:B------:R-:W-:-:S04]  /*90f0*/  IMAD.X R15, RZ, RZ, R17, P1 ;  /* 0x000000ffff0f7224 */ /* 0x000fc800008e0611 */
[----:B------:R-:W-:-:S04]  /*9100*/  IMAD.WIDE.U32 R6, R15, UR4, RZ ;  /* 0x000000040f067c25 */ /* 0x000fc8000f8e00ff */
[----:B------:R-:W-:-:S04]  /*9110*/  IMAD.WIDE.U32 R6, P1, R5, UR5, R6 ;  /* 0x0000000505067c25 */ /* 0x000fc8000f820006 */
[----:B------:R-:W-:-:S04]  /*9120*/  IMAD.WIDE.U32 R4, R5, UR4, RZ ;  /* 0x0000000405047c25 */ /* 0x000fc8000f8e00ff */
[----:B------:R-:W-:Y:S01]  /*9130*/  IMAD.MOV.U32 R4, RZ, RZ, R7 ;  /* 0x000000ffff047224 */ /* 0x000fe200078e0007 */
[----:B------:R-:W-:Y:S01]  /*9140*/  IADD3 RZ, P3, R5, R6, RZ ;  /* 0x0000000605ff7210 */ /* 0x000fe20007f7e0ff */
[----:B------:R-:W-:-:S04]  /*9150*/  IMAD.X R5, RZ, RZ, RZ, P1 ;  /* 0x000000ffff057224 */ /* 0x000fc800008e06ff */
[----:B------:R-:W-:-:S08]  /*9160*/  IMAD.WIDE.U32.X R4, R15, UR5, R4, P3 ;  /* 0x000000050f047c25 */ /* 0x000fd000098e0404 */
.L_x_243:
[----:B------:R-:W-:Y:S01]  /*9170*/  FMUL R18, R18, UR8 ;  /* 0x0000000812127c20 */ /* 0x000fe20008400000 */
[--C-:B------:R-:W-:Y:S01]  /*9180*/  SHF.R.U64 R19, R4, UR7, R5.reuse ;  /* 0x0000000704137c19 */ /* 0x100fe20008001205 */
[----:B------:R-:W-:Y:S01]  /*9190*/  ULDC.64 UR4, c[0x0][0x620] ;  /* 0x0001880000047ab9 */ /* 0x000fe20000000a00 */
[----:B------:R-:W-:Y:S01]  /*91a0*/  SHF.R.U32.HI R4, RZ, UR7, R5 ;  /* 0x00000007ff047c19 */ /* 0x000fe20008011605 */
[----:B------:R-:W-:Y:S01]  /*91b0*/  ULDC.64 UR6, c[0x0][0x640] ;  /* 0x0001900000067ab9 */ /* 0x000fe20000000a00 */
[----:B------:R-:W-:Y:S01]  /*91c0*/  IADD3 R5, P1, RZ, -R19, RZ ;  /* 0x80000013ff057210 */ /* 0x000fe20007f3e0ff */
[----:B------:R-:W0:Y:S01]  /*91d0*/  F2I.U32.TRUNC.NTZ R18, R18 ;  /* 0x0000001200127305 */ /* 0x000e22000020f000 */
[----:B------:R-:W3:Y:S03]  /*91e0*/  LDC R15, c[0x0][0x148] ;  /* 0x00005200ff0f7b82 */ /* 0x000ee60000000800 */
[----:B------:R-:W-:Y:S01]  /*91f0*/  IMAD.X R4, RZ, RZ, ~R4, P1 ;  /* 0x000000ffff047224 */ /* 0x000fe200008e0e04 */
[----:B------:R-:W-:-:S03]  /*9200*/  ISETP.NE.U32.AND P1, PT, RZ, UR6, PT ;  /* 0x00000006ff007c0c */ /* 0x000fc6000bf25070 */
[----:B------:R-:W-:Y:S01]  /*9210*/  IMAD R4, R4, UR4, RZ ;  /* 0x0000000404047c24 */ /* 0x000fe2000f8e02ff */
[----:B------:R-:W-:-:S03]  /*9220*/  ISETP.NE.AND.EX P1, PT, RZ, UR7, PT, P1 ;  /* 0x00000007ff007c0c */ /* 0x000fc6000bf25310 */
[C---:B------:R-:W-:Y:S01]  /*9230*/  IMAD R7, R5.reuse, UR5, R4 ;  /* 0x0000000505077c24 */ /* 0x040fe2000f8e0204 */
[----:B------:R-:W-:Y:S01]  /*9240*/  ULDC UR5, c[0x0][0x154] ;  /* 0x0000550000057ab9 */ /* 0x000fe20000000800 */
[----:B------:R-:W-:Y:S01]  /*9250*/  IMAD.WIDE.U32 R4, R5, UR4, R16 ;  /* 0x0000000405047c25 */ /* 0x000fe2000f8e0010 */
[----:B------:R-:W-:-:S03]  /*9260*/  ULDC UR4, c[0x0][0x618] ;  /* 0x0001860000047ab9 */ /* 0x000fc60000000800 */
[----:B0-----:R-:W-:Y:S02]  /*9270*/  IMAD.MOV R6, RZ, RZ, -R18 ;  /* 0x000000ffff067224 */ /* 0x001fe400078e0a12 */
[----:B------:R-:W-:Y:S02]  /*9280*/  IMAD.IADD R5, R5, 0x1, R7 ;  /* 0x0000000105057824 */ /* 0x000fe400078e0207 */
[----:B-1----:R-:W-:Y:S01]  /*9290*/  IMAD R13, R14, R6, R13 ;  /* 0x000000060e0d7224 */ /* 0x002fe200078e020d */
[----:B--2---:R-:W-:Y:S02]  /*92a0*/  I2FP.F32.U32 R6, R12 ;  /* 0x0000000c00067245 */ /* 0x004fe40000201000 */
[--C-:B------:R-:W-:Y:S02]  /*92b0*/  SHF.R.U64 R14, R4, UR4, R5.reuse ;  /* 0x00000004040e7c19 */ /* 0x100fe40008001205 */
[----:B------:R-:W-:Y:S01]  /*92c0*/  SHF.R.U32.HI R5, RZ, UR4, R5 ;  /* 0x00000004ff057c19 */ /* 0x000fe20008011605 */
[----:B------:R-:W-:Y:S01]  /*92d0*/  FMUL R6, R6, UR5 ;  /* 0x0000000506067c20 */ /* 0x000fe20008400000 */
[----:B------:R-:W-:-:S02]  /*92e0*/  ULDC UR4, c[0x0][0x608] ;  /* 0x0001820000047ab9 */ /* 0x000fc40000000800 */
[--C-:B------:R-:W-:Y:S01]  /*92f0*/  SHF.R.U64 R20, R14, UR4, R5.reuse ;  /* 0x000000040e147c19 */ /* 0x100fe20008001205 */
[----:B------:R0:W1:Y:S01]  /*9300*/  F2I.U32.TRUNC.NTZ R21, R6 ;  /* 0x0000000600157305 */ /* 0x000062000020f000 */
[----:B------:R-:W-:Y:S01]  /*9310*/  SHF.R.U32.HI R5, RZ, UR4, R5 ;  /* 0x00000004ff057c19 */ /* 0x000fe20008011605 */
[----:B------:R-:W-:-:S03]  /*9320*/  ULDC UR4, c[0x0][0x658] ;  /* 0x0001960000047ab9 */ /* 0x000fc60000000800 */
[--C-:B------:R-:W-:Y:S02]  /*9330*/  SHF.R.U64 R18, R20, UR4, R5.reuse ;  /* 0x0000000414127c19 */ /* 0x100fe40008001205 */
[----:B------:R-:W-:-:S03]  /*9340*/  SHF.R.U32.HI R25, RZ, UR4, R5 ;  /* 0x00000004ff197c19 */ /* 0x000fc60008011605 */
[----:B------:R-:W-:Y:S02]  /*9350*/  IMAD.MOV.U32 R4, RZ, RZ, R18 ;  /* 0x000000ffff047224 */ /* 0x000fe400078e0012 */
[----:B------:R-:W-:Y:S01]  /*9360*/  IMAD.MOV.U32 R5, RZ, RZ, R25 ;  /* 0x000000ffff057224 */ /* 0x000fe200078e0019 */
[----:B0-----:R-:W-:Y:S06]  /*9370*/  @!P1 BRA `(.L_x_244) ;  /* 0x0000000000289947 */ /* 0x001fec0003800000 */
        /* <DEDUP_REMOVED lines=10> */
.L_x_244:
[----:B------:R-:W-:Y:S01]  /*9420*/  ISETP.NE.AND P1, PT, R2, 0x1, PT ;  /* 0x000000010200780c */ /* 0x000fe20003f25270 */
[----:B------:R-:W-:Y:S01]  /*9430*/  ULDC UR4, c[0x0][0x648] ;  /* 0x0001920000047ab9 */ /* 0x000fe20000000800 */
[----:B------:R-:W-:Y:S01]  /*9440*/  LOP3.LUT R20, R20, UR16, RZ, 0xc0, !PT ;  /* 0x0000001014147c12 */ /* 0x000fe2000f8ec0ff */
[----:B-1----:R-:W-:Y:S01]  /*9450*/  IMAD.MOV R21, RZ, RZ, -R21 ;  /* 0x000000ffff157224 */ /* 0x002fe200078e0a15 */
[----:B------:R-:W-:Y:S01]  /*9460*/  SHF.R.U64 R5, R4, UR4, R5 ;  /* 0x0000000404057c19 */ /* 0x000fe20008001205 */
[----:B------:R-:W-:Y:S01]  /*9470*/  ULDC UR4, c[0x0][0x638] ;  /* 0x00018e0000047ab9 */ /* 0x000fe20000000800 */
[----:B------:R-:W-:Y:S01]  /*9480*/  ULDC UR5, c[0x0][0x610] ;  /* 0x0001840000057ab9 */ /* 0x000fe20000000800 */
[----:B------:R-:W-:Y:S02]  /*9490*/  IMAD.MOV.U32 R4, RZ, RZ, 0x1 ;  /* 0x00000001ff047424 */ /* 0x000fe400078e00ff */
[----:B------:R-:W-:Y:S02]  /*94a0*/  IMAD.MOV R7, RZ, RZ, -R5 ;  /* 0x000000ffff077224 */ /* 0x000fe400078e0a05 */
[----:B------:R-:W-:Y:S01]  /*94b0*/  IMAD R20, R5, UR17, R20 ;  /* 0x0000001105147c24 */ /* 0x000fe2000f8e0214 */
[----:B------:R-:W-:Y:S01]  /*94c0*/  LOP3.LUT R5, R14, UR15, RZ, 0xc0, !PT ;  /* 0x0000000f0e057c12 */ /* 0x000fe2000f8ec0ff */
[----:B---3--:R-:W-:-:S02]  /*94d0*/  @P1 IMAD R13, R15, R21, R12 ;  /* 0x000000150f0d1224 */ /* 0x008fc400078e020c */
[----:B------:R-:W-:Y:S01]  /*94e0*/  IMAD R18, R7, UR4, R18 ;  /* 0x0000000407127c24 */ /* 0x000fe2000f8e0212 */
[----:B------:R-:W-:Y:S01]  /*94f0*/  ULDC UR4, c[0x0][0x600] ;  /* 0x0001800000047ab9 */ /* 0x000fe20000000800 */
[----:B------:R-:W-:Y:S02]  /*9500*/  IMAD R13, R20, UR5, R13 ;  /* 0x00000005140d7c24 */ /* 0x000fe4000f8e020d */
[----:B------:R-:W-:-:S05]  /*9510*/  IMAD R22, R18, UR4, R5 ;  /* 0x0000000412167c24 */ /* 0x000fca000f8e0205 */
[----:B------:R-:W-:Y:S02]  /*9520*/  SEL R18, R22, R13, !P1 ;  /* 0x0000000d16127207 */ /* 0x000fe40004800000 */
[----:B------:R-:W-:-:S07]  /*9530*/  SEL R22, R13, R22, !P1 ;  /* 0x000000160d167207 */ /* 0x000fce0004800000 */
.L_x_242:
[----:B------:R-:W-:Y:S05]  /*9540*/  BSYNC B1 ;  /* 0x0000000000017941 */ /* 0x000fea0003800000 */
.L_x_241:
[----:B------:R-:W-:-:S13]  /*9550*/  LOP3.LUT P1, RZ, R4, 0xff, RZ, 0xc0, !PT ;  /* 0x000000ff04ff7812 */ /* 0x000fda000782c0ff */
[----:B------:R-:W-:Y:S05]  /*9560*/  @P1 BRA `(.L_x_245) ;  /* 0xfffffff400281947 */ /* 0x000fea000383ffff */
[----:B------:R-:W-:Y:S05]  /*9570*/  BSYNC B0 ;  /* 0x0000000000007941 */ /* 0x000fea0003800000 */
.L_x_233:
[----:B------:R-:W-:-:S03]  /*9580*/  UMOV UR4, 0xffffffff ;  /* 0xffffffff00047882 */ /* 0x000fc60000000000 */
[----:B------:R-:W-:Y:S05]  /*9590*/  BRA.DIV UR4, `(.L_x_246) ;  /* 0x0000000604b47947 */ /* 0x000fea000b800000 */
[----:B------:R-:W-:-:S13]  /*95a0*/  ELECT P6, URZ, PT ;  /* 0x00000000003f782f */ /* 0x000fda00038c0000 */
.L_x_265:
[----:B------:R-:W-:Y:S04]  /*95b0*/  BSSY B0, `(.L_x_247) ;  /* 0x0000046000007945 */ /* 0x000fe80003800000 */
[----:B------:R-:W-:Y:S05]  /*95c0*/  @!P6 BRA `(.L_x_248) ;  /* 0x000000040010e947 */ /* 0x000fea0003800000 */
[----:B------:R-:W-:-:S04]  /*95d0*/  LOP3.LUT R23, R23, 0x2, RZ, 0xfc, !PT ;  /* 0x0000000217177812 */ /* 0x000fc800078efcff */
[----:B------:R-:W-:-:S13]  /*95e0*/  ISETP.NE.AND P0, PT, R23, 0x3, PT ;  /* 0x000000031700780c */ /* 0x000fda0003f05270 */
[----:B------:R-:W-:Y:S05]  /*95f0*/  @!P0 BRA `(.L_x_249) ;  /* 0x0000000000048947 */ /* 0x000fea0003800000 */
[----:B------:R-:W-:Y:S01]  /*9600*/  BPT.TRAP 0x1 ;  /* 0x000000040000795c */ /* 0x000fe20000300000 */
.L_x_249:
[----:B------:R-:W0:Y:S01]  /*9610*/  S2R R5, SR_CgaCtaId ;  /* 0x0000000000057919 */ /* 0x000e220000008800 */
[----:B------:R-:W-:Y:S02]  /*9620*/  MOV R0, 0x400 ;  /* 0x0000040000007802 */ /* 0x000fe40000000f00 */
[----:B------:R-:W-:Y:S02]  /*9630*/  SHF.L.U32 R2, R3, 0x1f, RZ ;  /* 0x0000001f03027819 */ /* 0x000fe400000006ff */
[----:B0-----:R-:W-:-:S05]  /*9640*/  LEA R5, R5, R0, 0x18 ;  /* 0x0000000005057211 */ /* 0x001fca00078ec0ff */
[----:B------:R-:W-:-:S04]  /*9650*/  VIADD R5, R5, 0x38 ;  /* 0x0000003805057836 */ /* 0x000fc80000000000 */
[C---:B------:R-:W-:Y:S02]  /*9660*/  IMAD R7, R8.reuse, 0x8, R5 ;  /* 0x0000000808077824 */ /* 0x040fe400078e0205 */
[----:B------:R-:W-:Y:S02]  /*9670*/  VIADD R8, R8, 0x1 ;  /* 0x0000000108087836 */ /* 0x000fe40000000000 */
[----:B------:R-:W0:Y:S03]  /*9680*/  SYNCS.PHASECHK.TRANS64.TRYWAIT P0, [R7+URZ], R2 ;  /* 0x00000002070075a7 */ /* 0x000e26000800017f */
[----:B------:R-:W-:-:S04]  /*9690*/  ISETP.NE.AND P1, PT, R8, 0x7, PT ;  /* 0x000000070800780c */ /* 0x000fc80003f25270 */
[----:B------:R-:W-:Y:S02]  /*96a0*/  SEL R0, RZ, 0x1, P1 ;  /* 0x00000001ff007807 */ /* 0x000fe40000800000 */
[----:B------:R-:W-:Y:S02]  /*96b0*/  SEL R8, R8, RZ, P1 ;  /* 0x000000ff08087207 */ /* 0x000fe40000800000 */
[----:B------:R-:W-:-:S03]  /*96c0*/  LOP3.LUT R9, R3, R0, RZ, 0x3c, !PT ;  /* 0x0000000003097212 */ /* 0x000fc600078e3cff */
[----:B------:R-:W-:Y:S01]  /*96d0*/  IMAD R6, R8, 0x8, R5 ;  /* 0x0000000808067824 */ /* 0x000fe200078e0205 */
[----:B------:R-:W-:Y:S01]  /*96e0*/  SHF.L.U32 R3, R9, 0x1f, RZ ;  /* 0x0000001f09037819 */ /* 0x000fe200000006ff */
[----:B0-----:R-:W-:Y:S06]  /*96f0*/  @!P0 BRA `(.L_x_250) ;  /* 0x00000004007c8947 */ /* 0x001fec0003800000 */
.L_x_266:
[----:B------:R-:W1:Y:S01]  /*9700*/  SYNCS.PHASECHK.TRANS64.TRYWAIT P0, [R6+URZ], R3 ;  /* 0x00000003060075a7 */ /* 0x000e62000800017f */
[----:B------:R-:W-:-:S05]  /*9710*/  VIADD R0, R8, 0x1 ;  /* 0x0000000108007836 */ /* 0x000fca0000000000 */
[----:B------:R-:W-:-:S04]  /*9720*/  ISETP.NE.AND P1, PT, R0, 0x7, PT ;  /* 0x000000070000780c */ /* 0x000fc80003f25270 */
[----:B0-----:R-:W-:Y:S02]  /*9730*/  SEL R2, RZ, 0x1, P1 ;  /* 0x00000001ff027807 */ /* 0x001fe40000800000 */
[----:B------:R-:W-:Y:S02]  /*9740*/  SEL R0, R0, RZ, P1 ;  /* 0x000000ff00007207 */ /* 0x000fe40000800000 */
[----:B------:R-:W-:-:S03]  /*9750*/  LOP3.LUT R9, R9, R2, RZ, 0x3c, !PT ;  /* 0x0000000209097212 */ /* 0x000fc600078e3cff */
[----:B------:R-:W-:Y:S01]  /*9760*/  IMAD R7, R0, 0x8, R5 ;  /* 0x0000000800077824 */ /* 0x000fe200078e0205 */
[----:B------:R-:W-:Y:S01]  /*9770*/  SHF.L.U32 R4, R9, 0x1f, RZ ;  /* 0x0000001f09047819 */ /* 0x000fe200000006ff */
[----:B-1----:R-:W-:Y:S06]  /*9780*/  @!P0 BRA `(.L_x_251) ;  /* 0x00000004006c8947 */ /* 0x002fec0003800000 */
.L_x_267:
[----:B------:R-:W1:Y:S01]  /*9790*/  SYNCS.PHASECHK.TRANS64.TRYWAIT P0, [R7+URZ], R4 ;  /* 0x00000004070075a7 */ /* 0x000e62000800017f */
[----:B------:R-:W-:-:S05]  /*97a0*/  VIADD R0, R0, 0x1 ;  /* 0x0000000100007836 */ /* 0x000fca0000000000 */
[----:B------:R-:W-:-:S04]  /*97b0*/  ISETP.NE.AND P1, PT, R0, 0x7, PT ;  /* 0x000000070000780c */ /* 0x000fc80003f25270 */
[----:B------:R-:W-:Y:S02]  /*97c0*/  SEL R2, RZ, 0x1, P1 ;  /* 0x00000001ff027807 */ /* 0x000fe40000800000 */
[----:B------:R-:W-:Y:S02]  /*97d0*/  SEL R0, R0, RZ, P1 ;  /* 0x000000ff00007207 */ /* 0x000fe40000800000 */
[----:B------:R-:W-:-:S03]  /*97e0*/  LOP3.LUT R9, R9, R2, RZ, 0x3c, !PT ;  /* 0x0000000209097212 */ /* 0x000fc600078e3cff */
[----:B0-----:R-:W-:Y:S01]  /*97f0*/  IMAD R6, R0, 0x8, R5 ;  /* 0x0000000800067824 */ /* 0x001fe200078e0205 */
[----:B------:R-:W-:Y:S01]  /*9800*/  SHF.L.U32 R3, R9, 0x1f, RZ ;  /* 0x0000001f09037819 */ /* 0x000fe200000006ff */
[----:B-1----:R-:W-:Y:S06]  /*9810*/  @!P0 BRA `(.L_x_252) ;  /* 0x00000004005c8947 */ /* 0x002fec0003800000 */
.L_x_268:
        /* <DEDUP_REMOVED lines=9> */
.L_x_269:
        /* <DEDUP_REMOVED lines=9> */
.L_x_270:
[----:B------:R-:W1:Y:S01]  /*9940*/  SYNCS.PHASECHK.TRANS64.TRYWAIT P0, [R6+URZ], R3 ;  /* 0x00000003060075a7 */ /* 0x000e62000800017f */
[----:B------:R-:W-:-:S05]  /*9950*/  VIADD R0, R0, 0x1 ;  /* 0x0000000100007836 */ /* 0x000fca0000000000 */
[----:B------:R-:W-:-:S04]  /*9960*/  ISETP.NE.AND P1, PT, R0, 0x7, PT ;  /* 0x000000070000780c */ /* 0x000fc80003f25270 */
[----:B------:R-:W-:Y:S02]  /*9970*/  SEL R2, RZ, 0x1, P1 ;  /* 0x00000001ff027807 */ /* 0x000fe40000800000 */
[----:B------:R-:W-:Y:S02]  /*9980*/  SEL R0, R0, RZ, P1 ;  /* 0x000000ff00007207 */ /* 0x000fe40000800000 */
[----:B------:R-:W-:Y:S01]  /*9990*/  LOP3.LUT R2, R9, R2, RZ, 0x3c, !PT ;  /* 0x0000000209027212 */ /* 0x000fe200078e3cff */
[----:B-1----:R-:W-:Y:S06]  /*99a0*/  @!P0 BRA `(.L_x_255) ;  /* 0x0000000400348947 */ /* 0x002fec0003800000 */
.L_x_271:
[----:B------:R-:W-:Y:S01]  /*99b0*/  IMAD R5, R0, 0x8, R5 ;  /* 0x0000000800057824 */ /* 0x000fe200078e0205 */
[----:B------:R-:W-:-:S07]  /*99c0*/  SHF.L.U32 R0, R2, 0x1f, RZ ;  /* 0x0000001f02007819 */ /* 0x000fce00000006ff */
.L_x_256:
[----:B--2---:R2:W3:Y:S02]  /*99d0*/  SYNCS.PHASECHK.TRANS64.TRYWAIT P0, [R5+URZ], R0 ;  /* 0x00000000050075a7 */ /* 0x0044e4000800017f */
[----:B---3--:R-:W-:Y:S05]  /*99e0*/  @!P0 NANOSLEEP.SYNCS 0x989680 ;  /* 0x009896800000895d */ /* 0x008fea0003900000 */
[----:B------:R-:W3:Y:S02]  /*99f0*/  @!P0 SYNCS.PHASECHK.TRANS64 P0, [R5+URZ], R0 ;  /* 0x00000000050085a7 */ /* 0x000ee4000800007f */
[----:B---3--:R-:W-:Y:S05]  /*9a00*/  @!P0 BRA `(.L_x_256) ;  /* 0xfffffffc00f08947 */ /* 0x008fea000383ffff */
.L_x_248:
[----:B------:R-:W-:Y:S05]  /*9a10*/  BSYNC B0 ;  /* 0x0000000000007941 */ /* 0x000fea0003800000 */
.L_x_247:
[----:B------:R-:W-:Y:S05]  /*9a20*/  EXIT ;  /* 0x000000000000794d */ /* 0x000fea0003800000 */
.L_x_19:
[----:B0-----:R-:W-:-:S04]  /*9a30*/  IMAD.U32 R3, RZ, RZ, UR43 ;  /* 0x0000002bff037e24 */ /* 0x001fc8000f8e00ff */
[----:B------:R0:W1:Y:S03]  /*9a40*/  SYNCS.PHASECHK.TRANS64.TRYWAIT P0, [R3+URZ+-0x8], R0 ;  /* 0xfffff800030075a7 */ /* 0x000066000800017f */
[----:B-1----:R-:W-:Y:S05]  /*9a50*/  @!P0 NANOSLEEP.SYNCS 0x989680 ;  /* 0x009896800000895d */ /* 0x002fea0003900000 */
[----:B------:R-:W1:Y:S02]  /*9a60*/  @!P0 SYNCS.PHASECHK.TRANS64 P0, [R3+URZ+-0x8], R0 ;  /* 0xfffff800030085a7 */ /* 0x000e64000800007f */
[----:B-1----:R-:W-:Y:S05]  /*9a70*/  @!P0 BRA `(.L_x_19) ;  /* 0xfffffffc00ec8947 */ /* 0x002fea000383ffff */
[----:B------:R-:W-:Y:S05]  /*9a80*/  BRA `(.L_x_257) ;  /* 0xffffff7c005c7947 */ /* 0x000fea000383ffff */
.L_x_24:
[----:B-1----:R1:W2:Y:S02]  /*9a90*/  SYNCS.PHASECHK.TRANS64.TRYWAIT P1, [R3+URZ], R0 ;  /* 0x00000000030075a7 */ /* 0x0022a4000802017f */
[----:B--2---:R-:W-:Y:S05]  /*9aa0*/  @!P1 NANOSLEEP.SYNCS 0x989680 ;  /* 0x009896800000995d */ /* 0x004fea0003900000 */
[----:B------:R-:W2:Y:S02]  /*9ab0*/  @!P1 SYNCS.PHASECHK.TRANS64 P1, [R3+URZ], R0 ;  /* 0x00000000030095a7 */ /* 0x000ea4000802007f */
[----:B--2---:R-:W-:Y:S05]  /*9ac0*/  @!P1 BRA `(.L_x_24) ;  /* 0xfffffffc00f09947 */ /* 0x004fea000383ffff */
[----:B------:R-:W-:Y:S05]  /*9ad0*/  BRA `(.L_x_23) ;  /* 0xffffff7c00d07947 */ /* 0x000fea000383ffff */
.L_x_29:
[----:B-1----:R-:W-:-:S04]  /*9ae0*/  IMAD.U32 R5, RZ, RZ, UR4 ;  /* 0x00000004ff057e24 */ /* 0x002fc8000f8e00ff */
[----:B------:R1:W2:Y:S03]  /*9af0*/  SYNCS.PHASECHK.TRANS64.TRYWAIT P1, [R5+URZ], R4 ;  /* 0x00000004050075a7 */ /* 0x0002a6000802017f */
[----:B--2---:R-:W-:Y:S05]  /*9b00*/  @!P1 NANOSLEEP.SYNCS 0x989680 ;  /* 0x009896800000995d */ /* 0x004fea0003900000 */
[----:B------:R-:W2:Y:S02]  /*9b10*/  @!P1 SYNCS.PHASECHK.TRANS64 P1, [R5+URZ], R4 ;  /* 0x00000004050095a7 */ /* 0x000ea4000802007f */
[----:B--2---:R-:W-:Y:S05]  /*9b20*/  @!P1 BRA `(.L_x_29) ;  /* 0xfffffffc00ec9947 */ /* 0x004fea000383ffff */
[----:B------:R-:W-:Y:S05]  /*9b30*/  BRA `(.L_x_28) ;  /* 0xffffff8000a07947 */ /* 0x000fea000383ffff */
.L_x_37:
[----:B0-----:R-:W-:-:S04]  /*9b40*/  IMAD.U32 R3, RZ, RZ, UR43 ;  /* 0x0000002bff037e24 */ /* 0x001fc8000f8e00ff */
[----:B------:R0:W1:Y:S03]  /*9b50*/  SYNCS.PHASECHK.TRANS64.TRYWAIT P0, [R3+URZ+0x8], R0 ;  /* 0x00000800030075a7 */ /* 0x000066000800017f */
[----:B-1----:R-:W-:Y:S05]  /*9b60*/  @!P0 NANOSLEEP.SYNCS 0x989680 ;  /* 0x009896800000895d */ /* 0x002fea0003900000 */
[----:B------:R-:W1:Y:S02]  /*9b70*/  @!P0 SYNCS.PHASECHK.TRANS64 P0, [R3+URZ+0x8], R0 ;  /* 0x00000800030085a7 */ /* 0x000e64000800007f */
[----:B-1----:R-:W-:Y:S05]  /*9b80*/  @!P0 BRA `(.L_x_37) ;  /* 0xfffffffc00ec8947 */ /* 0x002fea000383ffff */
[----:B------:R-:W-:Y:S05]  /*9b90*/  BRA `(.L_x_258) ;  /* 0xffffff8400f87947 */ /* 0x000fea000383ffff */
.L_x_234:
[----:B------:R-:W-:Y:S01]  /*9ba0*/  BSSY B1, `(.L_x_259) ;  /* 0x0000006000017945 */ /* 0x000fe20003800000 */
[----:B------:R-:W-:-:S07]  /*9bb0*/  IMAD.MOV.U32 R15, RZ, RZ, -0x1 ;  /* 0xffffffffff0f7424 */ /* 0x000fce00078e00ff */
[----:B-----5:R-:W-:Y:S05]  /*9bc0*/  WARPSYNC.COLLECTIVE R15, `(.L_x_260) ;  /* 0x000000000f0c7348 */ /* 0x020fea0003c00000 */
[----:B------:R-:W-:Y:S02]  /*9bd0*/  ELECT P6, UR62, PT ;  /* 0x00000000003e782f */ /* 0x000fe400038c0000 */
[----:B------:R-:W-:Y:S01]  /*9be0*/  MOV R14, UR62 ;  /* 0x0000003e000e7c02 */ /* 0x000fe20008000f00 */
[----:B-----5:R-:W-:Y:S10]  /*9bf0*/  ENDCOLLECTIVE ;  /* 0x000000000000791b */ /* 0x020ff40003800000 */
.L_x_260:
[----:B------:R-:W-:Y:S05]  /*9c00*/  BSYNC B1 ;  /* 0x0000000000017941 */ /* 0x000fea0003800000 */
.L_x_259:
[----:B------:R-:W-:Y:S05]  /*9c10*/  BRA `(.L_x_261) ;  /* 0xffffffec00887947 */ /* 0x000fea000383ffff */
.L_x_237:
[----:B0-----:R0:W1:Y:S02]  /*9c20*/  SYNCS.PHASECHK.TRANS64.TRYWAIT P1, [R12+URZ+0x38], R5 ;  /* 0x000038050c0075a7 */ /* 0x001064000802017f */
[----:B-1----:R-:W-:Y:S05]  /*9c30*/  @!P1 NANOSLEEP.SYNCS 0x989680 ;  /* 0x009896800000995d */ /* 0x002fea0003900000 */
[----:B------:R-:W1:Y:S02]  /*9c40*/  @!P1 SYNCS.PHASECHK.TRANS64 P1, [R12+URZ+0x38], R5 ;  /* 0x000038050c0095a7 */ /* 0x000e64000802007f */
[----:B-1----:R-:W-:Y:S05]  /*9c50*/  @!P1 BRA `(.L_x_237) ;  /* 0xfffffffc00f09947 */ /* 0x002fea000383ffff */
[----:B------:R-:W-:Y:S05]  /*9c60*/  BRA `(.L_x_262) ;  /* 0xffffffec00c07947 */ /* 0x000fea000383ffff */
.L_x_246:
[----:B------:R-:W-:Y:S01]  /*9c70*/  BSSY B0, `(.L_x_263) ;  /* 0x0000006000007945 */ /* 0x000fe20003800000 */
[----:B------:R-:W-:-:S07]  /*9c80*/  IMAD.MOV.U32 R15, RZ, RZ, -0x1 ;  /* 0xffffffffff0f7424 */ /* 0x000fce00078e00ff */
[----:B-----5:R-:W-:Y:S05]  /*9c90*/  WARPSYNC.COLLECTIVE R15, `(.L_x_264) ;  /* 0x000000000f0c7348 */ /* 0x020fea0003c00000 */
[----:B------:R-:W-:Y:S02]  /*9ca0*/  ELECT P6, UR62, PT ;  /* 0x00000000003e782f */ /* 0x000fe400038c0000 */
[----:B------:R-:W-:Y:S01]  /*9cb0*/  MOV R14, UR62 ;  /* 0x0000003e000e7c02 */ /* 0x000fe20008000f00 */
[----:B-----5:R-:W-:Y:S10]  /*9cc0*/  ENDCOLLECTIVE ;  /* 0x000000000000791b */ /* 0x020ff40003800000 */
.L_x_264:
[----:B------:R-:W-:Y:S05]  /*9cd0*/  BSYNC B0 ;  /* 0x0000000000007941 */ /* 0x000fea0003800000 */
.L_x_263:
[----:B------:R-:W-:Y:S05]  /*9ce0*/  BRA `(.L_x_265) ;  /* 0xfffffff800307947 */ /* 0x000fea000383ffff */
.L_x_250:
[----:B0-----:R0:W1:Y:S02]  /*9cf0*/  SYNCS.PHASECHK.TRANS64.TRYWAIT P0, [R7+URZ], R2 ;  /* 0x00000002070075a7 */ /* 0x001064000800017f */
[----:B-1----:R-:W-:Y:S05]  /*9d00*/  @!P0 NANOSLEEP.SYNCS 0x989680 ;  /* 0x009896800000895d */ /* 0x002fea0003900000 */
[----:B------:R-:W1:Y:S02]  /*9d10*/  @!P0 SYNCS.PHASECHK.TRANS64 P0, [R7+URZ], R2 ;  /* 0x00000002070085a7 */ /* 0x000e64000800007f */
[----:B-1----:R-:W-:Y:S05]  /*9d20*/  @!P0 BRA `(.L_x_250) ;  /* 0xfffffffc00f08947 */ /* 0x002fea000383ffff */
[----:B------:R-:W-:Y:S05]  /*9d30*/  BRA `(.L_x_266) ;  /* 0xfffffff800707947 */ /* 0x000fea000383ffff */
.L_x_251:
[----:B0-----:R0:W1:Y:S02]  /*9d40*/  SYNCS.PHASECHK.TRANS64.TRYWAIT P0, [R6+URZ], R3 ;  /* 0x00000003060075a7 */ /* 0x001064000800017f */
[----:B-1----:R-:W-:Y:S05]  /*9d50*/  @!P0 NANOSLEEP.SYNCS 0x989680 ;  /* 0x009896800000895d */ /* 0x002fea0003900000 */
[----:B------:R-:W1:Y:S02]  /*9d60*/  @!P0 SYNCS.PHASECHK.TRANS64 P0, [R6+URZ], R3 ;  /* 0x00000003060085a7 */ /* 0x000e64000800007f */
[----:B-1----:R-:W-:Y:S05]  /*9d70*/  @!P0 BRA `(.L_x_251) ;  /* 0xfffffffc00f08947 */ /* 0x002fea000383ffff */
[----:B------:R-:W-:Y:S05]  /*9d80*/  BRA `(.L_x_267) ;  /* 0xfffffff800807947 */ /* 0x000fea000383ffff */
.L_x_252:
[----:B0-----:R0:W1:Y:S02]  /*9d90*/  SYNCS.PHASECHK.TRANS64.TRYWAIT P0, [R7+URZ], R4 ;  /* 0x00000004070075a7 */ /* 0x001064000800017f */
[----:B-1----:R-:W-:Y:S05]  /*9da0*/  @!P0 NANOSLEEP.SYNCS 0x989680 ;  /* 0x009896800000895d */ /* 0x002fea0003900000 */
[----:B------:R-:W1:Y:S02]  /*9db0*/  @!P0 SYNCS.PHASECHK.TRANS64 P0, [R7+URZ], R4 ;  /* 0x00000004070085a7 */ /* 0x000e64000800007f */
[----:B-1----:R-:W-:Y:S05]  /*9dc0*/  @!P0 BRA `(.L_x_252) ;  /* 0xfffffffc00f08947 */ /* 0x002fea000383ffff */
[----:B------:R-:W-:Y:S05]  /*9dd0*/  BRA `(.L_x_268) ;  /* 0xfffffff800907947 */ /* 0x000fea000383ffff */
.L_x_253:
[----:B0-----:R0:W1:Y:S02]  /*9de0*/  SYNCS.PHASECHK.TRANS64.TRYWAIT P0, [R6+URZ], R3 ;  /* 0x00000003060075a7 */ /* 0x001064000800017f */
[----:B-1----:R-:W-:Y:S05]  /*9df0*/  @!P0 NANOSLEEP.SYNCS 0x989680 ;  /* 0x009896800000895d */ /* 0x002fea0003900000 */
[----:B------:R-:W1:Y:S02]  /*9e00*/  @!P0 SYNCS.PHASECHK.TRANS64 P0, [R6+URZ], R3 ;  /* 0x00000003060085a7 */ /* 0x000e64000800007f */
[----:B-1----:R-:W-:Y:S05]  /*9e10*/  @!P0 BRA `(.L_x_253) ;  /* 0xfffffffc00f08947 */ /* 0x002fea000383ffff */
[----:B------:R-:W-:Y:S05]  /*9e20*/  BRA `(.L_x_269) ;  /* 0xfffffff800a07947 */ /* 0x000fea000383ffff */
.L_x_254:
[----:B0-----:R0:W1:Y:S02]  /*9e30*/  SYNCS.PHASECHK.TRANS64.TRYWAIT P0, [R7+URZ], R4 ;  /* 0x00000004070075a7 */ /* 0x001064000800017f */
[----:B-1----:R-:W-:Y:S05]  /*9e40*/  @!P0 NANOSLEEP.SYNCS 0x989680 ;  /* 0x009896800000895d */ /* 0x002fea0003900000 */
[----:B------:R-:W1:Y:S02]  /*9e50*/  @!P0 SYNCS.PHASECHK.TRANS64 P0, [R7+URZ], R4 ;  /* 0x00000004070085a7 */ /* 0x000e64000800007f */
[----:B-1----:R-:W-:Y:S05]  /*9e60*/  @!P0 BRA `(.L_x_254) ;  /* 0xfffffffc00f08947 */ /* 0x002fea000383ffff */
[----:B------:R-:W-:Y:S05]  /*9e70*/  BRA `(.L_x_270) ;  /* 0xfffffff800b07947 */ /* 0x000fea000383ffff */
.L_x_255:
[----:B-1----:R1:W2:Y:S02]  /*9e80*/  SYNCS.PHASECHK.TRANS64.TRYWAIT P0, [R6+URZ], R3 ;  /* 0x00000003060075a7 */ /* 0x0022a4000800017f */
[----:B--2---:R-:W-:Y:S05]  /*9e90*/  @!P0 NANOSLEEP.SYNCS 0x989680 ;  /* 0x009896800000895d */ /* 0x004fea0003900000 */
[----:B------:R-:W2:Y:S02]  /*9ea0*/  @!P0 SYNCS.PHASECHK.TRANS64 P0, [R6+URZ], R3 ;  /* 0x00000003060085a7 */ /* 0x000ea4000800007f */
[----:B--2---:R-:W-:Y:S05]  /*9eb0*/  @!P0 BRA `(.L_x_255) ;  /* 0xfffffffc00f08947 */ /* 0x004fea000383ffff */
[----:B------:R-:W-:Y:S05]  /*9ec0*/  BRA `(.L_x_271) ;  /* 0xfffffff800b87947 */ /* 0x000fea000383ffff */
.L_x_272:
[----:B------:R-:W-:-:S00]  /*9ed0*/  BRA `(.L_x_272) ;  /* 0xfffffffc00fc7947 */ /* 0x000fc0000383ffff */
[----:B------:R-:W-:-:S00]  /*9ee0*/  NOP ;  /* 0x0000000000007918 */ /* 0x000fc00000000000 */
        /* <DEDUP_REMOVED lines=9> */
.L_x_273:


//--------------------- .nv.global.init           --------------------------
	.section	.nv.global.init,"aw",@progbits
.nv.global.init:
	.type		$str$22,@object
	.size		$str$22,($str$23 - $str$22)
$str$22:
        /*0000*/ 	.byte	0x6b, 0x5f, 0x74, 0x69, 0x6c, 0x65, 0x5f, 0x63, 0x6f, 0x75, 0x6e, 0x74, 0x20, 0x3e, 0x3d, 0x20
        /*0010*/ 	.byte	0x31, 0x00
	.type		$str$23,@object
	.size		$str$23,(__unnamed_1 - $str$23)
$str$23:
        /*0012*/ 	.byte	0x2f, 0x74, 0x6d, 0x70, 0x2f, 0x63, 0x75, 0x74, 0x6c, 0x61, 0x73, 0x73, 0x5f, 0x73, 0x77, 0x65
        /*0022*/ 	.byte	0x65, 0x70, 0x5f, 0x73, 0x72, 0x63, 0x2f, 0x69, 0x6e, 0x63, 0x6c, 0x75, 0x64, 0x65, 0x2f, 0x63
        /*0032*/ 	.byte	0x75, 0x74, 0x6c, 0x61, 0x73, 0x73, 0x2f, 0x67, 0x65, 0x6d, 0x6d, 0x2f, 0x63, 0x6f, 0x6c, 0x6c
        /*0042*/ 	.byte	0x65, 0x63, 0x74, 0x69, 0x76, 0x65, 0x2f, 0x73, 0x6d, 0x39, 0x30, 0x5f, 0x6d, 0x6d, 0x61, 0x5f
        /*0052*/ 	.byte	0x74, 0x6d, 0x61, 0x5f, 0x67, 0x6d, 0x6d, 0x61, 0x5f, 0x73, 0x73, 0x5f, 0x77, 0x61, 0x72, 0x70
        /*0062*/ 	.byte	0x73, 0x70, 0x65, 0x63, 0x69, 0x61, 0x6c, 0x69, 0x7a, 0x65, 0x64, 0x2e, 0x68, 0x70, 0x70, 0x00
	.type		__unnamed_1,@object
	.size		__unnamed_1,(.L_0 - __unnamed_1)
__unnamed_1:
        /*0072*/ 	.byte	0x76, 0x6f, 0x69, 0x64, 0x20, 0x63, 0x75, 0x74, 0x6c, 0x61, 0x73, 0x73, 0x3a, 0x3a, 0x67, 0x65
        /* <DEDUP_REMOVED lines=180> */
        /*0bc2*/ 	.byte	0x00
.L_0:


//--------------------- .nv.shared._ZN7cutlass13device_kernelINS_4gemm6kernel13GemmUniversalIN4cute5tupleIJiiiiEEENS1_10collective13CollectiveMmaINS1_34MainloopSm90TmaGmmaWarpSpecializedILi7ENS5_IJNS4_1CILi2EEENSA_ILi1EEESC_EEENS1_32KernelTmaWarpSpecializedPingpongEEENS5_IJNSA_ILi64EEENSA_ILi192EEESG_EEENS_6half_tENS5_IJlSC_lEEESJ_SK_NS4_8TiledMMAINS4_8MMA_AtomIJNS4_4SM904GMMA26MMA_64x192x16_F32F16F16_SSILNSO_5MajorE0ELSQ_0ELNSO_7ScaleInE1ELSR_1EEEEEENS4_6LayoutINS5_IJSC_SC_SC_EEENS5_IJNSA_ILi0EEESW_SW_EEEEENS5_IJNS4_10UnderscoreESZ_SZ_EEEEENS4_13SM90_TMA_LOADENS4_14ComposedLayoutINS4_7SwizzleILi3ELi4ELi3EEENS4_18smem_ptr_flag_bitsILi16EEENSU_INS5_IJNSA_ILi8EEESG_EEENS5_IJSG_SC_EEEEEEEvNS4_8identityENS4_23SM90_TMA_LOAD_MULTICASTES1C_vS1D_EENS_8epilogue10collective6detail29Sm90TmaWarpSpecializedAdapterINS1H_15DefaultEpilogueISJ_SK_SK_NS1G_6thread17LinearCombinationISJ_Li1EffLNS1L_9ScaleType4KindE0ELNS_15FloatRoundStyleE2ESJ_EENS1_15EpilogueDefaultEEEEEvvEEEEvNT_6ParamsE --------------------------
	.section	.nv.shared._ZN7cutlass13device_kernelINS_4gemm6kernel13GemmUniversalIN4cute5tupleIJiiiiEEENS1_10collective13CollectiveMmaINS1_34MainloopSm90TmaGmmaWarpSpecializedILi7ENS5_IJNS4_1CILi2EEENSA_ILi1EEESC_EEENS1_32KernelTmaWarpSpecializedPingpongEEENS5_IJNSA_ILi64EEENSA_ILi192EEESG_EEENS_6half_tENS5_IJlSC_lEEESJ_SK_NS4_8TiledMMAINS4_8MMA_AtomIJNS4_4SM904GMMA26MMA_64x192x16_F32F16F16_SSILNSO_5MajorE0ELSQ_0ELNSO_7ScaleInE1ELSR_1EEEEEENS4_6LayoutINS5_IJSC_SC_SC_EEENS5_IJNSA_ILi0EEESW_SW_EEEEENS5_IJNS4_10UnderscoreESZ_SZ_EEEEENS4_13SM90_TMA_LOADENS4_14ComposedLayoutINS4_7SwizzleILi3ELi4ELi3EEENS4_18smem_ptr_flag_bitsILi16EEENSU_INS5_IJNSA_ILi8EEESG_EEENS5_IJSG_SC_EEEEEEEvNS4_8identityENS4_23SM90_TMA_LOAD_MULTICASTES1C_vS1D_EENS_8epilogue10collective6detail29Sm90TmaWarpSpecializedAdapterINS1H_15DefaultEpilogueISJ_SK_SK_NS1G_6thread17LinearCombinationISJ_Li1EffLNS1L_9ScaleType4KindE0ELNS_15FloatRoundStyleE2ESJ_EENS1_15EpilogueDefaultEEEEEvvEEEEvNT_6ParamsE,"aw",@nobits
	.sectionflags	@""
	.align	16
	.zero		1024


//--------------------- .nv.shared.reserved.0     --------------------------
	.section	.nv.shared.reserved.0,"aw",@nobits
	.weak		__nv_reservedSMEM_offset_0_alias
	.size		__nv_reservedSMEM_offset_0_alias, 0, 0
	.other		__nv_reservedSMEM_offset_0_alias,@"STO_CUDA_RESERVED_SHARED STV_DEFAULT"
__nv_reservedSMEM_offset_0_alias:
	.zero		0


//--------------------- .nv.global                --------------------------
	.section	.nv.global,"aw",@nobits
.nv.global:
	.type		_ZN39_INTERNAL_4e493906_4_k_cu_cd31ab1c_96054cute1_E,@object
	.size		_ZN39_INTERNAL_4e493906_4_k_cu_cd31ab1c_96054cute1_E,(_ZN39_INTERNAL_4e493906_4_k_cu_cd31ab1c_96054cuda3std3__45__cpo6cbeginE - _ZN39_INTERNAL_4e493906_4_k_cu_cd31ab1c_96054cute1_E)
_ZN39_INTERNAL_4e493906_4_k_cu_cd31ab1c_96054cute1_E:
	.zero		1
	.type		_ZN39_INTERNAL_4e493906_4_k_cu_cd31ab1c_96054cuda3std3__45__cpo6cbeginE,@object
	.size		_ZN39_INTERNAL_4e493906_4_k_cu_cd31ab1c_96054cuda3std3__45__cpo6cbeginE,(_ZN39_INTERNAL_4e493906_4_k_cu_cd31ab1c_96054cuda3std3__48in_placeE - _ZN39_INTERNAL_4e493906_4_k_cu_cd31ab1c_96054cuda3std3__45__cpo6cbeginE)
_ZN39_INTERNAL_4e493906_4_k_cu_cd31ab1c_96054cuda3std3__45__cpo6cbeginE:
	.zero		1
	.type		_ZN39_INTERNAL_4e493906_4_k_cu_cd31ab1c_96054cuda3std3__48in_placeE,@object
	.size		_ZN39_INTERNAL_4e493906_4_k_cu_cd31ab1c_96054cuda3std3__48in_placeE,(_ZN39_INTERNAL_4e493906_4_k_cu_cd31ab1c_96054cuda3std6ranges3__45__cpo9iter_moveE - _ZN39_INTERNAL_4e493906_4_k_cu_cd31ab1c_96054cuda3std3__48in_placeE)
_ZN39_INTERNAL_4e493906_4_k_cu_cd31ab1c_96054cuda3std3__48in_placeE:
	.zero		1
	.type		_ZN39_INTERNAL_4e493906_4_k_cu_cd31ab1c_96054cuda3std6ranges3__45__cpo9iter_moveE,@object
	.size		_ZN39_INTERNAL_4e493906_4_k_cu_cd31ab1c_96054cuda3std6ranges3__45__cpo9iter_moveE,(_ZN39_INTERNAL_4e493906_4_k_cu_cd31ab1c_96054cuda3std3__45__cpo5beginE - _ZN39_INTERNAL_4e493906_4_k_cu_cd31ab1c_96054cuda3std6ranges3__45__cpo9iter_moveE)
_ZN39_INTERNAL_4e493906_4_k_cu_cd31ab1c_96054cuda3std6ranges3__45__cpo9iter_moveE:
	.zero		1
	.type		_ZN39_INTERNAL_4e493906_4_k_cu_cd31ab1c_96054cuda3std3__45__cpo5beginE,@object
	.size		_ZN39_INTERNAL_4e493906_4_k_cu_cd31ab1c_96054cuda3std3__45__cpo5beginE,(_ZN39_INTERNAL_4e493906_4_k_cu_cd31ab1c_96054cuda3std3__441_GLOBAL__N__4e493906_4_k_cu_cd31ab1c_96056ignoreE - _ZN39_INTERNAL_4e493906_4_k_cu_cd31ab1c_96054cuda3std3__45__cpo5beginE)
_ZN39_INTERNAL_4e493906_4_k_cu_cd31ab1c_96054cuda3std3__45__cpo5beginE:
	.zero		1
	.type		_ZN39_INTERNAL_4e493906_4_k_cu_cd31ab1c_96054cuda3std3__441_GLOBAL__N__4e493906_4_k_cu_cd31ab1c_96056ignoreE,@object
	.size		_ZN39_INTERNAL_4e493906_4_k_cu_cd31ab1c_96054cuda3std3__441_GLOBAL__N__4e493906_4_k_cu_cd31ab1c_96056ignoreE,(_ZN39_INTERNAL_4e493906_4_k_cu_cd31ab1c_96054cute7productE - _ZN39_INTERNAL_4e493906_4_k_cu_cd31ab1c_96054cuda3std3__441_GLOBAL__N__4e493906_4_k_cu_cd31ab1c_96056ignoreE)
_ZN39_INTERNAL_4e493906_4_k_cu_cd31ab1c_96054cuda3std3__441_GLOBAL__N__4e493906_4_k_cu_cd31ab1c_96056ignoreE:
	.zero		1
	.type		_ZN39_INTERNAL_4e493906_4_k_cu_cd31ab1c_96054cute7productE,@object
	.size		_ZN39_INTERNAL_4e493906_4_k_cu_cd31ab1c_96054cute7productE,(_ZN39_INTERNAL_4e493906_4_k_cu_cd31ab1c_96054cuda3std3__45__cpo3endE - _ZN39_INTERNAL_4e493906_4_k_cu_cd31ab1c_96054cute7productE)
_ZN39_INTERNAL_4e493906_4_k_cu_cd31ab1c_96054cute7productE:
	.zero		1
	.type		_ZN39_INTERNAL_4e493906_4_k_cu_cd31ab1c_96054cuda3std3__45__cpo3endE,@object
	.size		_ZN39_INTERNAL_4e493906_4_k_cu_cd31ab1c_96054cuda3std3__45__cpo3endE,(_ZN39_INTERNAL_4e493906_4_k_cu_cd31ab1c_96054cuda3std3__419piecewise_constructE - _ZN39_INTERNAL_4e493906_4_k_cu_cd31ab1c_96054cuda3std3__45__cpo3endE)
_ZN39_INTERNAL_4e493906_4_k_cu_cd31ab1c_96054cuda3std3__45__cpo3endE:
	.zero		1
	.type		_ZN39_INTERNAL_4e493906_4_k_cu_cd31ab1c_96054cuda3std3__419piecewise_constructE,@object
	.size		_ZN39_INTERNAL_4e493906_4_k_cu_cd31ab1c_96054cuda3std3__419piecewise_constructE,(_ZN39_INTERNAL_4e493906_4_k_cu_cd31ab1c_96054cuda3std3__45__cpo4cendE - _ZN39_INTERNAL_4e493906_4_k_cu_cd31ab1c_96054cuda3std3__419piecewise_constructE)
_ZN39_INTERNAL_4e493906_4_k_cu_cd31ab1c_96054cuda3std3__419piecewise_constructE:
	.zero		1
	.type		_ZN39_INTERNAL_4e493906_4_k_cu_cd31ab1c_96054cuda3std3__45__cpo4cendE,@object
	.size		_ZN39_INTERNAL_4e493906_4_k_cu_cd31ab1c_96054cuda3std3__45__cpo4cendE,(_ZN39_INTERNAL_4e493906_4_k_cu_cd31ab1c_96054cuda3std6ranges3__45__cpo4swapE - _ZN39_INTERNAL_4e493906_4_k_cu_cd31ab1c_96054cuda3std3__45__cpo4cendE)
_ZN39_INTERNAL_4e493906_4_k_cu_cd31ab1c_96054cuda3std3__45__cpo4cendE:
	.zero		1
	.type		_ZN39_INTERNAL_4e493906_4_k_cu_cd31ab1c_96054cuda3std6ranges3__45__cpo4swapE,@object
	.size		_ZN39_INTERNAL_4e493906_4_k_cu_cd31ab1c_96054cuda3std6ranges3__45__cpo4swapE,(.L_8 - _ZN39_INTERNAL_4e493906_4_k_cu_cd31ab1c_96054cuda3std6ranges3__45__cpo4swapE)
_ZN39_INTERNAL_4e493906_4_k_cu_cd31ab1c_96054cuda3std6ranges3__45__cpo4swapE:
	.zero		1
.L_8:


//--------------------- .nv.constant0._ZN7cutlass13device_kernelINS_4gemm6kernel13GemmUniversalIN4cute5tupleIJiiiiEEENS1_10collective13CollectiveMmaINS1_34MainloopSm90TmaGmmaWarpSpecializedILi7ENS5_IJNS4_1CILi2EEENSA_ILi1EEESC_EEENS1_32KernelTmaWarpSpecializedPingpongEEENS5_IJNSA_ILi64EEENSA_ILi192EEESG_EEENS_6half_tENS5_IJlSC_lEEESJ_SK_NS4_8TiledMMAINS4_8MMA_AtomIJNS4_4SM904GMMA26MMA_64x192x16_F32F16F16_SSILNSO_5MajorE0ELSQ_0ELNSO_7ScaleInE1ELSR_1EEEEEENS4_6LayoutINS5_IJSC_SC_SC_EEENS5_IJNSA_ILi0EEESW_SW_EEEEENS5_IJNS4_10UnderscoreESZ_SZ_EEEEENS4_13SM90_TMA_LOADENS4_14ComposedLayoutINS4_7SwizzleILi3ELi4ELi3EEENS4_18smem_ptr_flag_bitsILi16EEENSU_INS5_IJNSA_ILi8EEESG_EEENS5_IJSG_SC_EEEEEEEvNS4_8identityENS4_23SM90_TMA_LOAD_MULTICASTES1C_vS1D_EENS_8epilogue10collective6detail29Sm90TmaWarpSpecializedAdapterINS1H_15DefaultEpilogueISJ_SK_SK_NS1G_6thread17LinearCombinationISJ_Li1EffLNS1L_9ScaleType4KindE0ELNS_15FloatRoundStyleE2ESJ_EENS1_15EpilogueDefaultEEEEEvvEEEEvNT_6ParamsE --------------------------
	.section	.nv.constant0._ZN7cutlass13device_kernelINS_4gemm6kernel13GemmUniversalIN4cute5tupleIJiiiiEEENS1_10collective13CollectiveMmaINS1_34MainloopSm90TmaGmmaWarpSpecializedILi7ENS5_IJNS4_1CILi2EEENSA_ILi1EEESC_EEENS1_32KernelTmaWarpSpecializedPingpongEEENS5_IJNSA_ILi64EEENSA_ILi192EEESG_EEENS_6half_tENS5_IJlSC_lEEESJ_SK_NS4_8TiledMMAINS4_8MMA_AtomIJNS4_4SM904GMMA26MMA_64x192x16_F32F16F16_SSILNSO_5MajorE0ELSQ_0ELNSO_7ScaleInE1ELSR_1EEEEEENS4_6LayoutINS5_IJSC_SC_SC_EEENS5_IJNSA_ILi0EEESW_SW_EEEEENS5_IJNS4_10UnderscoreESZ_SZ_EEEEENS4_13SM90_TMA_LOADENS4_14ComposedLayoutINS4_7SwizzleILi3ELi4ELi3EEENS4_18smem_ptr_flag_bitsILi16EEENSU_INS5_IJNSA_ILi8EEESG_EEENS5_IJSG_SC_EEEEEEEvNS4_8identityENS4_23SM90_TMA_LOAD_MULTICASTES1C_vS1D_EENS_8epilogue10collective6detail29Sm90TmaWarpSpecializedAdapterINS1H_15DefaultEpilogueISJ_SK_SK_NS1G_6thread17LinearCombinationISJ_Li1EffLNS1L_9ScaleType4KindE0ELNS_15FloatRoundStyleE2ESJ_EENS1_15EpilogueDefaultEEEEEvvEEEEvNT_6ParamsE,"a",@progbits
	.sectionflags	@""
	.align	4
.nv.constant0._ZN7cutlass13device_kernelINS_4gemm6kernel13GemmUniversalIN4cute5tupleIJiiiiEEENS1_10collective13CollectiveMmaINS1_34MainloopSm90TmaGmmaWarpSpecializedILi7ENS5_IJNS4_1CILi2EEENSA_ILi1EEESC_EEENS1_32KernelTmaWarpSpecializedPingpongEEENS5_IJNSA_ILi64EEENSA_ILi192EEESG_EEENS_6half_tENS5_IJlSC_lEEESJ_SK_NS4_8TiledMMAINS4_8MMA_AtomIJNS4_4SM904GMMA26MMA_64x192x16_F32F16F16_SSILNSO_5MajorE0ELSQ_0ELNSO_7ScaleInE1ELSR_1EEEEEENS4_6LayoutINS5_IJSC_SC_SC_EEENS5_IJNSA_ILi0EEESW_SW_EEEEENS5_IJNS4_10UnderscoreESZ_SZ_EEEEENS4_13SM90_TMA_LOADENS4_14ComposedLayoutINS4_7SwizzleILi3ELi4ELi3EEENS4_18smem_ptr_flag_bitsILi16EEENSU_INS5_IJNSA_ILi8EEESG_EEENS5_IJSG_SC_EEEEEEEvNS4_8identityENS4_23SM90_TMA_LOAD_MULTICASTES1C_vS1D_EENS_8epilogue10collective6detail29Sm90TmaWarpSpecializedAdapterINS1H_15DefaultEpilogueISJ_SK_SK_NS1G_6thread17LinearCombinationISJ_Li1EffLNS1L_9ScaleType4KindE0ELNS_15FloatRoundStyleE2ESJ_EENS1_15EpilogueDefaultEEEEEvvEEEEvNT_6ParamsE:
	.zero		1664


//--------------------- SYMBOLS --------------------------

	.type		.nv.reservedSmem.offset0,@object
	.size		.nv.reservedSmem.offset0,0x4
	.type		__assertfail,@function
